// auto-generated by cutlass_sweep.gemm — config: {"arch": "sm_100", "cluster_m": 1, "cluster_n": 1, "dtype": "tf32", "stages": 0, "tile_k": 128, "tile_m": 64, "tile_n": 64}
#include "cutlass/cutlass.h"
#include "cutlass/gemm/collective/collective_builder.hpp"
#include "cutlass/gemm/device/gemm_universal_adapter.h"
#include "cutlass/gemm/kernel/gemm_universal.hpp"
#include "cutlass/epilogue/collective/collective_builder.hpp"

using ElemA = cutlass::tfloat32_t;
using ElemB = cutlass::tfloat32_t;
using ElemCD = cutlass::tfloat32_t;
using Acc  = float;
using TileShape    = cute::Shape<cute::_64, cute::_64, cute::_128>;
using ClusterShape = cute::Shape<cute::_1, cute::_1, cute::_1>;

using CollectiveEpilogue = typename cutlass::epilogue::collective::CollectiveBuilder<
    cutlass::arch::Sm100, cutlass::arch::OpClassTensorOp,
    TileShape, ClusterShape,
    cutlass::epilogue::collective::EpilogueTileAuto,
    Acc, Acc,
    ElemCD, cutlass::layout::RowMajor, 128 / cutlass::sizeof_bits<ElemCD>::value,
    ElemCD, cutlass::layout::RowMajor, 128 / cutlass::sizeof_bits<ElemCD>::value,
    cutlass::epilogue::collective::EpilogueScheduleAuto
  >::CollectiveOp;

using CollectiveMainloop = typename cutlass::gemm::collective::CollectiveBuilder<
    cutlass::arch::Sm100, cutlass::arch::OpClassTensorOp,
    ElemA, cutlass::layout::RowMajor, 128 / cutlass::sizeof_bits<ElemA>::value,
    ElemB, cutlass::layout::ColumnMajor, 128 / cutlass::sizeof_bits<ElemB>::value,
    Acc,
    TileShape, ClusterShape,
    cutlass::gemm::collective::StageCountAutoCarveout<static_cast<int>(sizeof(typename CollectiveEpilogue::SharedStorage))>,
    cutlass::gemm::collective::KernelScheduleAuto
  >::CollectiveOp;

using GemmKernel = cutlass::gemm::kernel::GemmUniversal<
    cute::Shape<int,int,int,int>,
    CollectiveMainloop,
    CollectiveEpilogue
>;
using Gemm = cutlass::gemm::device::GemmUniversalAdapter<GemmKernel>;

// Force the device kernel symbol into the cubin without needing a host main.
auto* _anchor = &cutlass::device_kernel<GemmKernel>;


// ===== COMPILED SASS (sm_100a) =====

	.target	sm_100a

	.elftype	@"ET_EXEC"


//--------------------- .note.nv.tkinfo           --------------------------
	.section	.note.nv.tkinfo,"",@"SHT_NOTE"
	.sectionflags	@"SHF_NOTE_NV_TKINFO"
	.tkinfo
        /*0018*/ 	.word	0x00000002
        /*0030*/ 	.string	""
        /*0030*/ 	.string	"ptxas"
        /*0030*/ 	.string	"Cuda compilation tools, release 13.0, V13.0.88"
        /*0030*/ 	.string	"Build cuda_13.0.r13.0/compiler.36424714_0"
        /*0030*/ 	.string	"-arch sm_100a -m 64 "



//--------------------- .note.nv.cuinfo           --------------------------
	.section	.note.nv.cuinfo,"",@"SHT_NOTE"
	.sectionflags	@"SHF_NOTE_NV_CUINFO"
        /*0018*/ 	.short	0x0002
        /*001a*/ 	.short	0x0064
        /*001c*/ 	.short	0x0082
	.zero		2


//--------------------- .nv.info                  --------------------------
	.section	.nv.info,"",@"SHT_CUDA_INFO"
	.align	4


	//----- nvinfo : EIATTR_REGCOUNT
	.align		4
        /*0000*/ 	.byte	0x04, 0x2f
        /*0002*/ 	.short	(.L_19 - .L_18)
	.align		4
.L_18:
        /*0004*/ 	.word	index@(_ZN7cutlass13device_kernelINS_4gemm6kernel13GemmUniversalIN4cute5tupleIJiiiiEEENS1_10collective13CollectiveMmaINS1_35MainloopSm100TmaUmmaWarpSpecializedILi3ELi2ELi4ENS5_IJNS4_1CILi1EEESB_SB_EEEEENS5_IJNSA_ILi64EEESE_NSA_ILi128EEEEEENS_10tfloat32_tENS5_IJlSB_lEEESH_SI_NS4_8TiledMMAINS4_8MMA_AtomIJNS4_17SM100_MMA_TF32_SSISH_SH_fLi64ELi64ELNS4_4UMMA5MajorE0ELSN_0ELNSM_7ScaleInE0ELSO_0EEEEEENS4_6LayoutISC_NS5_IJNSA_ILi0EEESS_SS_EEEEENS5_IJNS4_10UnderscoreESV_SV_EEEEENS4_13SM90_TMA_LOADENS4_14ComposedLayoutINS4_7SwizzleILi3ELi4ELi3EEENS4_18smem_ptr_flag_bitsILi32EEENSR_INS5_IJNSA_ILi8EEENSA_ILi32EEEEEENS5_IJS15_SB_EEEEEEEvNS4_8identityESY_S19_vS1A_EENS_8epilogue10collective18CollectiveEpilogueINS1C_23Sm100TmaWarpSpecializedILi3ELi2ELi16ELb1ELb0EEEJSG_NS5_IJNSR_ISE_SB_EENSR_IS15_SB_EEEEESH_SI_SH_SI_NS1C_6fusion15FusionCallbacksIS1G_NS1K_17LinearCombinationISH_fSH_fLNS_15FloatRoundStyleE2EEESG_S1J_JEEENS4_5SM1004TMEM4LOAD26SM100_TMEM_LOAD_16dp128b8xESY_S19_NS4_17SM75_U32x4_LDSM_NENS4_14SM90_TMA_STOREES19_NS4_17SM90_U32x4_STSM_NENS4_39AutoVectorizingCopyWithAssumedAlignmentILi128EEEEEEvvEEEEvNT_6ParamsE)
        /*0008*/ 	.word	0x0000005f


	//----- nvinfo : EIATTR_FRAME_SIZE
	.align		4
.L_19:
        /*000c*/ 	.byte	0x04, 0x11
        /*000e*/ 	.short	(.L_21 - .L_20)
	.align		4
.L_20:
        /*0010*/ 	.word	index@($__internal_2_$__cuda_sm10x_tcgen05_guardrail_trap_unallocated_columns_being_dealloced)
        /*0014*/ 	.word	0x00000000


	//----- nvinfo : EIATTR_FRAME_SIZE
	.align		4
.L_21:
        /*0018*/ 	.byte	0x04, 0x11
        /*001a*/ 	.short	(.L_23 - .L_22)
	.align		4
.L_22:
        /*001c*/ 	.word	index@($__internal_1_$__cuda_sm10x_tcgen05_guardrail_trap_phase_invalid_during_alloc)
        /*0020*/ 	.word	0x00000000


	//----- nvinfo : EIATTR_FRAME_SIZE
	.align		4
.L_23:
        /*0024*/ 	.byte	0x04, 0x11
        /*0026*/ 	.short	(.L_25 - .L_24)
	.align		4
.L_24:
        /*0028*/ 	.word	index@($__internal_0_$__cuda_sm10x_tcgen05_guardrail_trap_col_being_dealloced_not_returned_by_alloc)
        /*002c*/ 	.word	0x00000000


	//----- nvinfo : EIATTR_FRAME_SIZE
	.align		4
.L_25:
        /*0030*/ 	.byte	0x04, 0x11
        /*0032*/ 	.short	(.L_27 - .L_26)
	.align		4
.L_26:
        /*0034*/ 	.word	index@(_ZN7cutlass13device_kernelINS_4gemm6kernel13GemmUniversalIN4cute5tupleIJiiiiEEENS1_10collective13CollectiveMmaINS1_35MainloopSm100TmaUmmaWarpSpecializedILi3ELi2ELi4ENS5_IJNS4_1CILi1EEESB_SB_EEEEENS5_IJNSA_ILi64EEESE_NSA_ILi128EEEEEENS_10tfloat32_tENS5_IJlSB_lEEESH_SI_NS4_8TiledMMAINS4_8MMA_AtomIJNS4_17SM100_MMA_TF32_SSISH_SH_fLi64ELi64ELNS4_4UMMA5MajorE0ELSN_0ELNSM_7ScaleInE0ELSO_0EEEEEENS4_6LayoutISC_NS5_IJNSA_ILi0EEESS_SS_EEEEENS5_IJNS4_10UnderscoreESV_SV_EEEEENS4_13SM90_TMA_LOADENS4_14ComposedLayoutINS4_7SwizzleILi3ELi4ELi3EEENS4_18smem_ptr_flag_bitsILi32EEENSR_INS5_IJNSA_ILi8EEENSA_ILi32EEEEEENS5_IJS15_SB_EEEEEEEvNS4_8identityESY_S19_vS1A_EENS_8epilogue10collective18CollectiveEpilogueINS1C_23Sm100TmaWarpSpecializedILi3ELi2ELi16ELb1ELb0EEEJSG_NS5_IJNSR_ISE_SB_EENSR_IS15_SB_EEEEESH_SI_SH_SI_NS1C_6fusion15FusionCallbacksIS1G_NS1K_17LinearCombinationISH_fSH_fLNS_15FloatRoundStyleE2EEESG_S1J_JEEENS4_5SM1004TMEM4LOAD26SM100_TMEM_LOAD_16dp128b8xESY_S19_NS4_17SM75_U32x4_LDSM_NENS4_14SM90_TMA_STOREES19_NS4_17SM90_U32x4_STSM_NENS4_39AutoVectorizingCopyWithAssumedAlignmentILi128EEEEEEvvEEEEvNT_6ParamsE)
        /*0038*/ 	.word	0x00000000


	//----- nvinfo : EIATTR_MIN_STACK_SIZE
	.align		4
.L_27:
        /*003c*/ 	.byte	0x04, 0x12
        /*003e*/ 	.short	(.L_29 - .L_28)
	.align		4
.L_28:
        /*0040*/ 	.word	index@(_ZN7cutlass13device_kernelINS_4gemm6kernel13GemmUniversalIN4cute5tupleIJiiiiEEENS1_10collective13CollectiveMmaINS1_35MainloopSm100TmaUmmaWarpSpecializedILi3ELi2ELi4ENS5_IJNS4_1CILi1EEESB_SB_EEEEENS5_IJNSA_ILi64EEESE_NSA_ILi128EEEEEENS_10tfloat32_tENS5_IJlSB_lEEESH_SI_NS4_8TiledMMAINS4_8MMA_AtomIJNS4_17SM100_MMA_TF32_SSISH_SH_fLi64ELi64ELNS4_4UMMA5MajorE0ELSN_0ELNSM_7ScaleInE0ELSO_0EEEEEENS4_6LayoutISC_NS5_IJNSA_ILi0EEESS_SS_EEEEENS5_IJNS4_10UnderscoreESV_SV_EEEEENS4_13SM90_TMA_LOADENS4_14ComposedLayoutINS4_7SwizzleILi3ELi4ELi3EEENS4_18smem_ptr_flag_bitsILi32EEENSR_INS5_IJNSA_ILi8EEENSA_ILi32EEEEEENS5_IJS15_SB_EEEEEEEvNS4_8identityESY_S19_vS1A_EENS_8epilogue10collective18CollectiveEpilogueINS1C_23Sm100TmaWarpSpecializedILi3ELi2ELi16ELb1ELb0EEEJSG_NS5_IJNSR_ISE_SB_EENSR_IS15_SB_EEEEESH_SI_SH_SI_NS1C_6fusion15FusionCallbacksIS1G_NS1K_17LinearCombinationISH_fSH_fLNS_15FloatRoundStyleE2EEESG_S1J_JEEENS4_5SM1004TMEM4LOAD26SM100_TMEM_LOAD_16dp128b8xESY_S19_NS4_17SM75_U32x4_LDSM_NENS4_14SM90_TMA_STOREES19_NS4_17SM90_U32x4_STSM_NENS4_39AutoVectorizingCopyWithAssumedAlignmentILi128EEEEEEvvEEEEvNT_6ParamsE)
        /*0044*/ 	.word	0x00000000
.L_29:


//--------------------- .nv.compat                --------------------------
	.section	.nv.compat,"",@"SHT_CUDA_COMPAT_INFO"
	.align	4
        /*0000*/ 	.byte	0x02, 0x09, 0x01, 0x00, 0x02, 0x02, 0x02, 0x00, 0x02, 0x05, 0x05, 0x00, 0x03, 0x07, 0x01, 0x01
        /*0010*/ 	.byte	0x02, 0x03, 0x01, 0x00, 0x02, 0x06, 0x01, 0x00, 0x04, 0x0b, 0x08, 0x00, 0x09, 0x00, 0x00, 0x00
        /*0020*/ 	.byte	0x00, 0x00, 0x00, 0x00


//--------------------- .nv.info._ZN7cutlass13device_kernelINS_4gemm6kernel13GemmUniversalIN4cute5tupleIJiiiiEEENS1_10collective13CollectiveMmaINS1_35MainloopSm100TmaUmmaWarpSpecializedILi3ELi2ELi4ENS5_IJNS4_1CILi1EEESB_SB_EEEEENS5_IJNSA_ILi64EEESE_NSA_ILi128EEEEEENS_10tfloat32_tENS5_IJlSB_lEEESH_SI_NS4_8TiledMMAINS4_8MMA_AtomIJNS4_17SM100_MMA_TF32_SSISH_SH_fLi64ELi64ELNS4_4UMMA5MajorE0ELSN_0ELNSM_7ScaleInE0ELSO_0EEEEEENS4_6LayoutISC_NS5_IJNSA_ILi0EEESS_SS_EEEEENS5_IJNS4_10UnderscoreESV_SV_EEEEENS4_13SM90_TMA_LOADENS4_14ComposedLayoutINS4_7SwizzleILi3ELi4ELi3EEENS4_18smem_ptr_flag_bitsILi32EEENSR_INS5_IJNSA_ILi8EEENSA_ILi32EEEEEENS5_IJS15_SB_EEEEEEEvNS4_8identityESY_S19_vS1A_EENS_8epilogue10collective18CollectiveEpilogueINS1C_23Sm100TmaWarpSpecializedILi3ELi2ELi16ELb1ELb0EEEJSG_NS5_IJNSR_ISE_SB_EENSR_IS15_SB_EEEEESH_SI_SH_SI_NS1C_6fusion15FusionCallbacksIS1G_NS1K_17LinearCombinationISH_fSH_fLNS_15FloatRoundStyleE2EEESG_S1J_JEEENS4_5SM1004TMEM4LOAD26SM100_TMEM_LOAD_16dp128b8xESY_S19_NS4_17SM75_U32x4_LDSM_NENS4_14SM90_TMA_STOREES19_NS4_17SM90_U32x4_STSM_NENS4_39AutoVectorizingCopyWithAssumedAlignmentILi128EEEEEEvvEEEEvNT_6ParamsE --------------------------
	.section	.nv.info._ZN7cutlass13device_kernelINS_4gemm6kernel13GemmUniversalIN4cute5tupleIJiiiiEEENS1_10collective13CollectiveMmaINS1_35MainloopSm100TmaUmmaWarpSpecializedILi3ELi2ELi4ENS5_IJNS4_1CILi1EEESB_SB_EEEEENS5_IJNSA_ILi64EEESE_NSA_ILi128EEEEEENS_10tfloat32_tENS5_IJlSB_lEEESH_SI_NS4_8TiledMMAINS4_8MMA_AtomIJNS4_17SM100_MMA_TF32_SSISH_SH_fLi64ELi64ELNS4_4UMMA5MajorE0ELSN_0ELNSM_7ScaleInE0ELSO_0EEEEEENS4_6LayoutISC_NS5_IJNSA_ILi0EEESS_SS_EEEEENS5_IJNS4_10UnderscoreESV_SV_EEEEENS4_13SM90_TMA_LOADENS4_14ComposedLayoutINS4_7SwizzleILi3ELi4ELi3EEENS4_18smem_ptr_flag_bitsILi32EEENSR_INS5_IJNSA_ILi8EEENSA_ILi32EEEEEENS5_IJS15_SB_EEEEEEEvNS4_8identityESY_S19_vS1A_EENS_8epilogue10collective18CollectiveEpilogueINS1C_23Sm100TmaWarpSpecializedILi3ELi2ELi16ELb1ELb0EEEJSG_NS5_IJNSR_ISE_SB_EENSR_IS15_SB_EEEEESH_SI_SH_SI_NS1C_6fusion15FusionCallbacksIS1G_NS1K_17LinearCombinationISH_fSH_fLNS_15FloatRoundStyleE2EEESG_S1J_JEEENS4_5SM1004TMEM4LOAD26SM100_TMEM_LOAD_16dp128b8xESY_S19_NS4_17SM75_U32x4_LDSM_NENS4_14SM90_TMA_STOREES19_NS4_17SM90_U32x4_STSM_NENS4_39AutoVectorizingCopyWithAssumedAlignmentILi128EEEEEEvvEEEEvNT_6ParamsE,"",@"SHT_CUDA_INFO"
	.sectionflags	@""
	.align	4


	//----- nvinfo : EIATTR_CUDA_API_VERSION
	.align		4
        /*0000*/ 	.byte	0x04, 0x37
        /*0002*/ 	.short	(.L_31 - .L_30)
.L_30:
        /*0004*/ 	.word	0x00000082


	//----- nvinfo : EIATTR_KPARAM_INFO
	.align		4
.L_31:
        /*0008*/ 	.byte	0x04, 0x17
        /*000a*/ 	.short	(.L_33 - .L_32)
.L_32:
        /*000c*/ 	.word	0x00000000
        /*0010*/ 	.short	0x0000
        /*0012*/ 	.short	0x0000
        /*0014*/ 	.byte	0x00, 0xf0, 0x01, 0x20


	//----- nvinfo : EIATTR_AT_ENTRY_FRAGMENTS
	.align		4
.L_33:
        /*0018*/ 	.byte	0x04, 0x4f
        /*001a*/ 	.short	(.L_35 - .L_34)


	//   ....[0]....
.L_34:
        /*001c*/ 	.word	0x00000006


	//----- nvinfo : EIATTR_RESERVED_SMEM_USED
	.align		4
.L_35:
        /*0020*/ 	.byte	0x01, 0x41
	.zero		2


	//----- nvinfo : EIATTR_SPARSE_MMA_MASK
	.align		4
        /*0024*/ 	.byte	0x03, 0x50
        /*0026*/ 	.short	0x0000


	//----- nvinfo : EIATTR_TCGEN05_1CTA_USED
	.align		4
        /*0028*/ 	.byte	0x01, 0x51
	.zero		2


	//----- nvinfo : EIATTR_MAXREG_COUNT
	.align		4
        /*002c*/ 	.byte	0x03, 0x1b
        /*002e*/ 	.short	0x00ff


	//----- nvinfo : EIATTR_NUM_BARRIERS
	.align		4
        /*0030*/ 	.byte	0x02, 0x4c
        /*0032*/ 	.byte	0x07
	.zero		1


	//----- nvinfo : EIATTR_EXTERNS
	.align		4
        /*0034*/ 	.byte	0x04, 0x0f
        /*0036*/ 	.short	(.L_37 - .L_36)


	//   ....[0]....
	.align		4
.L_36:
        /*0038*/ 	.word	index@(__assertfail)


	//----- nvinfo : EIATTR_MERCURY_ISA_VERSION
	.align		4
.L_37:
        /*003c*/ 	.byte	0x03, 0x5f
        /*003e*/ 	.short	0x0101


	//----- nvinfo : EIATTR_INT_WARP_WIDE_INSTR_OFFSETS
	.align		4
        /*0040*/ 	.byte	0x04, 0x31
        /*0042*/ 	.short	(.L_39 - .L_38)


	//   ....[0]....
.L_38:
        /*0044*/ 	.word	0x00002230


	//   ....[1]....
        /*0048*/ 	.word	0x000040f0


	//   ....[2]....
        /*004c*/ 	.word	0x00004110


	//   ....[3]....
        /*0050*/ 	.word	0x00004140


	//   ....[4]....
        /*0054*/ 	.word	0x00004a50


	//   ....[5]....
        /*0058*/ 	.word	0x00004af0


	//   ....[6]....
        /*005c*/ 	.word	0x00004d30


	//   ....[7]....
        /*0060*/ 	.word	0x00004df0


	//----- nvinfo : EIATTR_COOP_GROUP_MASK_REGIDS
	.align		4
.L_39:
        /*0064*/ 	.byte	0x04, 0x29
        /*0066*/ 	.short	(.L_41 - .L_40)


	//   ....[0]....
.L_40:
        /*0068*/ 	.word	0xffffffff


	//   ....[1]....
        /*006c*/ 	.word	0xffffffff


	//   ....[2]....
        /*0070*/ 	.word	0xffffffff


	//   ....[3]....
        /*0074*/ 	.word	0xffffffff


	//   ....[4]....
        /*0078*/ 	.word	0xffffffff


	//   ....[5]....
        /*007c*/ 	.word	0xffffffff


	//   ....[6]....
        /*0080*/ 	.word	0xffffffff


	//   ....[7]....
        /*0084*/ 	.word	0xffffffff


	//   ....[8]....
        /*0088*/ 	.word	0xffffffff


	//   ....[9]....
        /*008c*/ 	.word	0xffffffff


	//   ....[10]....
        /*0090*/ 	.word	0xffffffff


	//   ....[11]....
        /*0094*/ 	.word	0xffffffff


	//   ....[12]....
        /*0098*/ 	.word	0xffffffff


	//----- nvinfo : EIATTR_COOP_GROUP_INSTR_OFFSETS
	.align		4
.L_41:
        /*009c*/ 	.byte	0x04, 0x28
        /*009e*/ 	.short	(.L_43 - .L_42)


	//   ....[0]....
.L_42:
        /*00a0*/ 	.word	0x00000090


	//   ....[1]....
        /*00a4*/ 	.word	0x000004d0


	//   ....[2]....
        /*00a8*/ 	.word	0x00000620


	//   ....[3]....
        /*00ac*/ 	.word	0x000007a0


	//   ....[4]....
        /*00b0*/ 	.word	0x000008a0


	//   ....[5]....
        /*00b4*/ 	.word	0x00000a10


	//   ....[6]....
        /*00b8*/ 	.word	0x00000bb0


	//   ....[7]....
        /*00bc*/ 	.word	0x00002110


	//   ....[8]....
        /*00c0*/ 	.word	0x00002e60


	//   ....[9]....
        /*00c4*/ 	.word	0x00003070


	//   ....[10]....
        /*00c8*/ 	.word	0x000030a0


	//   ....[11]....
        /*00cc*/ 	.word	0x00003fc0


	//   ....[12]....
        /*00d0*/ 	.word	0x00004200


	//----- nvinfo : EIATTR_VRC_CTA_INIT_COUNT
	.align		4
.L_43:
        /*00d4*/ 	.byte	0x02, 0x4a
        /*00d6*/ 	.byte	0x80
	.zero		1


	//----- nvinfo : EIATTR_SYSCALL_OFFSETS
	.align		4
        /*00d8*/ 	.byte	0x04, 0x46
        /*00da*/ 	.short	(.L_45 - .L_44)


	//   ....[0]....
.L_44:
        /*00dc*/ 	.word	0x00005a60


	//   ....[1]....
        /*00e0*/ 	.word	0x00005b50


	//   ....[2]....
        /*00e4*/ 	.word	0x00006410


	//   ....[3]....
        /*00e8*/ 	.word	0x00006e60


	//----- nvinfo : EIATTR_MBARRIER_INSTR_OFFSETS
	.align		4
.L_45:
        /*00ec*/ 	.byte	0x04, 0x39
        /*00ee*/ 	.short	(.L_47 - .L_46)


	//   ....[0]....
.L_46:
        /*00f0*/ 	.word	0x000005b0
        /*00f4*/ 	.word	0x000000ff
        /*00f8*/ 	.word	0x00000000
        /*00fc*/ 	.short	0x0100
        /*00fe*/ 	.byte	0x04
	.zero		1


	//   ....[1]....
        /*0100*/ 	.word	0x000005c0
        /*0104*/ 	.word	0x000000ff
        /*0108*/ 	.word	0x00000018
        /*010c*/ 	.short	0x0100
        /*010e*/ 	.byte	0x04
	.zero		1


	//   ....[2]....
        /*0110*/ 	.word	0x000005d0
        /*0114*/ 	.word	0x000000ff
        /*0118*/ 	.word	0x00000008
        /*011c*/ 	.short	0x0100
        /*011e*/ 	.byte	0x04
	.zero		1


	//   ....[3]....
        /*0120*/ 	.word	0x000005e0
        /*0124*/ 	.word	0x000000ff
        /*0128*/ 	.word	0x00000020
        /*012c*/ 	.short	0x0100
        /*012e*/ 	.byte	0x04
	.zero		1


	//   ....[4]....
        /*0130*/ 	.word	0x000005f0
        /*0134*/ 	.word	0x000000ff
        /*0138*/ 	.word	0x00000010
        /*013c*/ 	.short	0x0100
        /*013e*/ 	.byte	0x04
	.zero		1


	//   ....[5]....
        /*0140*/ 	.word	0x00000600
        /*0144*/ 	.word	0x000000ff
        /*0148*/ 	.word	0x00000028
        /*014c*/ 	.short	0x0100
        /*014e*/ 	.byte	0x04
	.zero		1


	//   ....[6]....
        /*0150*/ 	.word	0x00000730
        /*0154*/ 	.word	0x000000ff
        /*0158*/ 	.word	0x00000030
        /*015c*/ 	.short	0x0100
        /*015e*/ 	.byte	0x04
	.zero		1


	//   ....[7]....
        /*0160*/ 	.word	0x00000740
        /*0164*/ 	.word	0x000000ff
        /*0168*/ 	.word	0x00000048
        /*016c*/ 	.short	0x0100
        /*016e*/ 	.byte	0x04
	.zero		1


	//   ....[8]....
        /*0170*/ 	.word	0x00000750
        /*0174*/ 	.word	0x000000ff
        /*0178*/ 	.word	0x00000038
        /*017c*/ 	.short	0x0100
        /*017e*/ 	.byte	0x04
	.zero		1


	//   ....[9]....
        /*0180*/ 	.word	0x00000760
        /*0184*/ 	.word	0x000000ff
        /*0188*/ 	.word	0x00000050
        /*018c*/ 	.short	0x0100
        /*018e*/ 	.byte	0x04
	.zero		1


	//   ....[10]....
        /*0190*/ 	.word	0x00000770
        /*0194*/ 	.word	0x000000ff
        /*0198*/ 	.word	0x00000040
        /*019c*/ 	.short	0x0100
        /*019e*/ 	.byte	0x04
	.zero		1


	//   ....[11]....
        /*01a0*/ 	.word	0x00000780
        /*01a4*/ 	.word	0x000000ff
        /*01a8*/ 	.word	0x00000058
        /*01ac*/ 	.short	0x0100
        /*01ae*/ 	.byte	0x04
	.zero		1


	//   ....[12]....
        /*01b0*/ 	.word	0x00000870
        /*01b4*/ 	.word	0x000000ff
        /*01b8*/ 	.word	0x00000060
        /*01bc*/ 	.short	0x0100
        /*01be*/ 	.byte	0x06
	.zero		1


	//   ....[13]....
        /*01c0*/ 	.word	0x00000880
        /*01c4*/ 	.word	0x000000ff
        /*01c8*/ 	.word	0x00000068
        /*01cc*/ 	.short	0x0100
        /*01ce*/ 	.byte	0x06
	.zero		1


	//   ....[14]....
        /*01d0*/ 	.word	0x000009c0
        /*01d4*/ 	.word	0x000000ff
        /*01d8*/ 	.word	0x00000070
        /*01dc*/ 	.short	0x0100
        /*01de*/ 	.byte	0x06
	.zero		1


	//   ....[15]....
        /*01e0*/ 	.word	0x000009d0
        /*01e4*/ 	.word	0x000000ff
        /*01e8*/ 	.word	0x00000080
        /*01ec*/ 	.short	0x0100
        /*01ee*/ 	.byte	0x06
	.zero		1


	//   ....[16]....
        /*01f0*/ 	.word	0x000009e0
        /*01f4*/ 	.word	0x000000ff
        /*01f8*/ 	.word	0x00000078
        /*01fc*/ 	.short	0x0100
        /*01fe*/ 	.byte	0x06
	.zero		1


	//   ....[17]....
        /*0200*/ 	.word	0x000009f0
        /*0204*/ 	.word	0x000000ff
        /*0208*/ 	.word	0x00000088
        /*020c*/ 	.short	0x0100
        /*020e*/ 	.byte	0x06
	.zero		1


	//   ....[18]....
        /*0210*/ 	.word	0x00000b20
        /*0214*/ 	.word	0x000000ff
        /*0218*/ 	.word	0x00000090
        /*021c*/ 	.short	0x0100
        /*021e*/ 	.byte	0x04
	.zero		1


	//   ....[19]....
        /*0220*/ 	.word	0x00000b30
        /*0224*/ 	.word	0x000000ff
        /*0228*/ 	.word	0x000000b0
        /*022c*/ 	.short	0x0100
        /*022e*/ 	.byte	0x04
	.zero		1


	//   ....[20]....
        /*0230*/ 	.word	0x00000b40
        /*0234*/ 	.word	0x000000ff
        /*0238*/ 	.word	0x00000098
        /*023c*/ 	.short	0x0100
        /*023e*/ 	.byte	0x04
	.zero		1


	//   ....[21]....
        /*0240*/ 	.word	0x00000b50
        /*0244*/ 	.word	0x000000ff
        /*0248*/ 	.word	0x000000b8
        /*024c*/ 	.short	0x0100
        /*024e*/ 	.byte	0x04
	.zero		1


	//   ....[22]....
        /*0250*/ 	.word	0x00000b60
        /*0254*/ 	.word	0x000000ff
        /*0258*/ 	.word	0x000000a0
        /*025c*/ 	.short	0x0100
        /*025e*/ 	.byte	0x04
	.zero		1


	//   ....[23]....
        /*0260*/ 	.word	0x00000b70
        /*0264*/ 	.word	0x000000ff
        /*0268*/ 	.word	0x000000c0
        /*026c*/ 	.short	0x0100
        /*026e*/ 	.byte	0x04
	.zero		1


	//   ....[24]....
        /*0270*/ 	.word	0x00000b80
        /*0274*/ 	.word	0x000000ff
        /*0278*/ 	.word	0x000000a8
        /*027c*/ 	.short	0x0100
        /*027e*/ 	.byte	0x04
	.zero		1


	//   ....[25]....
        /*0280*/ 	.word	0x00000b90
        /*0284*/ 	.word	0x000000ff
        /*0288*/ 	.word	0x000000c8
        /*028c*/ 	.short	0x0100
        /*028e*/ 	.byte	0x04
	.zero		1


	//   ....[26]....
        /*0290*/ 	.word	0x00000c80
        /*0294*/ 	.word	0x000000ff
        /*0298*/ 	.word	0x000000d0
        /*029c*/ 	.short	0x0100
        /*029e*/ 	.byte	0x04
	.zero		1


	//   ....[27]....
        /*02a0*/ 	.word	0x00000c90
        /*02a4*/ 	.word	0x000000ff
        /*02a8*/ 	.word	0x000000e0
        /*02ac*/ 	.short	0x0100
        /*02ae*/ 	.byte	0x04
	.zero		1


	//   ....[28]....
        /*02b0*/ 	.word	0x00000ca0
        /*02b4*/ 	.word	0x000000ff
        /*02b8*/ 	.word	0x000000d8
        /*02bc*/ 	.short	0x0100
        /*02be*/ 	.byte	0x04
	.zero		1


	//   ....[29]....
        /*02c0*/ 	.word	0x00000cb0
        /*02c4*/ 	.word	0x000000ff
        /*02c8*/ 	.word	0x000000e8
        /*02cc*/ 	.short	0x0100
        /*02ce*/ 	.byte	0x04
	.zero		1


	//   ....[30]....
        /*02d0*/ 	.word	0x00001590
        /*02d4*/ 	.word	0x00000003
        /*02d8*/ 	.word	0x000000e0
        /*02dc*/ 	.short	0x010a
        /*02de*/ 	.byte	0xff
	.zero		1


	//   ....[31]....
        /*02e0*/ 	.word	0x000015c0
        /*02e4*/ 	.word	0x00000003
        /*02e8*/ 	.word	0x000000d0
        /*02ec*/ 	.short	0x0101
        /*02ee*/ 	.byte	0xff
	.zero		1


	//   ....[32]....
        /*02f0*/ 	.word	0x00001690
        /*02f4*/ 	.word	0x000000ff
        /*02f8*/ 	.word	0x00000018
        /*02fc*/ 	.short	0x010a
        /*02fe*/ 	.byte	0x04
	.zero		1


	//   ....[33]....
        /*0300*/ 	.word	0x00001730
        /*0304*/ 	.word	0x000000ff
        /*0308*/ 	.word	0x00000018
        /*030c*/ 	.short	0x010a
        /*030e*/ 	.byte	0x39
	.zero		1


	//   ....[34]....
        /*0310*/ 	.word	0x00001830
        /*0314*/ 	.word	0x000000ff
        /*0318*/ 	.word	0x00000018
        /*031c*/ 	.short	0x010a
        /*031e*/ 	.byte	0x04
	.zero		1


	//   ....[35]....
        /*0320*/ 	.word	0x00001be0
        /*0324*/ 	.word	0x000000ff
        /*0328*/ 	.word	0x00000068
        /*032c*/ 	.short	0x0101
        /*032e*/ 	.byte	0x17
	.zero		1


	//   ....[36]....
        /*0330*/ 	.word	0x00001c00
        /*0334*/ 	.word	0x000000ff
        /*0338*/ 	.word	0x00000018
        /*033c*/ 	.short	0x010a
        /*033e*/ 	.byte	0x04
	.zero		1


	//   ....[37]....
        /*0340*/ 	.word	0x00001c80
        /*0344*/ 	.word	0x000000ff
        /*0348*/ 	.word	0x00000018
        /*034c*/ 	.short	0x010a
        /*034e*/ 	.byte	0x39
	.zero		1


	//   ....[38]....
        /*0350*/ 	.word	0x00001d80
        /*0354*/ 	.word	0x000000ff
        /*0358*/ 	.word	0x00000018
        /*035c*/ 	.short	0x010a
        /*035e*/ 	.byte	0x04
	.zero		1


	//   ....[39]....
        /*0360*/ 	.word	0x00002140
        /*0364*/ 	.word	0x00000002
        /*0368*/ 	.word	0x00000070
        /*036c*/ 	.short	0x010a
        /*036e*/ 	.byte	0xff
	.zero		1


	//   ....[40]....
        /*0370*/ 	.word	0x00002200
        /*0374*/ 	.word	0x00000002
        /*0378*/ 	.word	0x00000000
        /*037c*/ 	.short	0x0101
        /*037e*/ 	.byte	0xff
	.zero		1


	//   ....[41]....
        /*0380*/ 	.word	0x00002760
        /*0384*/ 	.word	0x000000ff
        /*0388*/ 	.word	0x00000000
        /*038c*/ 	.short	0x010a
        /*038e*/ 	.byte	0x04
	.zero		1


	//   ....[42]....
        /*0390*/ 	.word	0x000027f0
        /*0394*/ 	.word	0x000000ff
        /*0398*/ 	.word	0x00000000
        /*039c*/ 	.short	0x010a
        /*039e*/ 	.byte	0x05
	.zero		1


	//   ....[43]....
        /*03a0*/ 	.word	0x00002890
        /*03a4*/ 	.word	0x00000000
        /*03a8*/ 	.word	0x00000000
        /*03ac*/ 	.short	0x010a
        /*03ae*/ 	.byte	0xff
	.zero		1


	//   ....[44]....
        /*03b0*/ 	.word	0x000029b0
        /*03b4*/ 	.word	0x00000000
        /*03b8*/ 	.word	0x000000d0
        /*03bc*/ 	.short	0x010a
        /*03be*/ 	.byte	0xff
	.zero		1


	//   ....[45]....
        /*03c0*/ 	.word	0x00002a10
        /*03c4*/ 	.word	0x00000004
        /*03c8*/ 	.word	0x00000000
        /*03cc*/ 	.short	0x0101
        /*03ce*/ 	.byte	0xff
	.zero		1


	//   ....[46]....
        /*03d0*/ 	.word	0x00002a30
        /*03d4*/ 	.word	0x000000ff
        /*03d8*/ 	.word	0x00000080
        /*03dc*/ 	.short	0x010a
        /*03de*/ 	.byte	0x04
	.zero		1


	//   ....[47]....
        /*03e0*/ 	.word	0x00002b50
        /*03e4*/ 	.word	0x00000000
        /*03e8*/ 	.word	0x00000070
        /*03ec*/ 	.short	0x010a
        /*03ee*/ 	.byte	0xff
	.zero		1


	//   ....[48]....
        /*03f0*/ 	.word	0x00002c60
        /*03f4*/ 	.word	0x00000000
        /*03f8*/ 	.word	0x00000000
        /*03fc*/ 	.short	0x0101
        /*03fe*/ 	.byte	0xff
	.zero		1


	//   ....[49]....
        /*0400*/ 	.word	0x00002cf0
        /*0404*/ 	.word	0x000000ff
        /*0408*/ 	.word	0x00000080
        /*040c*/ 	.short	0x0106
        /*040e*/ 	.byte	0x04
	.zero		1


	//   ....[50]....
        /*0410*/ 	.word	0x00002d10
        /*0414*/ 	.word	0x000000ff
        /*0418*/ 	.word	0x00000080
        /*041c*/ 	.short	0x010a
        /*041e*/ 	.byte	0x04
	.zero		1


	//   ....[51]....
        /*0420*/ 	.word	0x00002da0
        /*0424*/ 	.word	0x000000ff
        /*0428*/ 	.word	0x00000080
        /*042c*/ 	.short	0x0106
        /*042e*/ 	.byte	0x07
	.zero		1


	//   ....[52]....
        /*0430*/ 	.word	0x00002de0
        /*0434*/ 	.word	0x00000000
        /*0438*/ 	.word	0x00000080
        /*043c*/ 	.short	0x010a
        /*043e*/ 	.byte	0xff
	.zero		1


	//   ....[53]....
        /*0440*/ 	.word	0x000032f0
        /*0444*/ 	.word	0x00000000
        /*0448*/ 	.word	0x00000070
        /*044c*/ 	.short	0x010a
        /*044e*/ 	.byte	0xff
	.zero		1


	//   ....[54]....
        /*0450*/ 	.word	0x00003400
        /*0454*/ 	.word	0x00000003
        /*0458*/ 	.word	0x00000000
        /*045c*/ 	.short	0x0101
        /*045e*/ 	.byte	0xff
	.zero		1


	//   ....[55]....
        /*0460*/ 	.word	0x00003410
        /*0464*/ 	.word	0x000000ff
        /*0468*/ 	.word	0x00000000
        /*046c*/ 	.short	0x010a
        /*046e*/ 	.byte	0x04
	.zero		1


	//   ....[56]....
        /*0470*/ 	.word	0x00003490
        /*0474*/ 	.word	0x000000ff
        /*0478*/ 	.word	0x000000b0
        /*047c*/ 	.short	0x010a
        /*047e*/ 	.byte	0x4b
	.zero		1


	//   ....[57]....
        /*0480*/ 	.word	0x00003570
        /*0484*/ 	.word	0x000000ff
        /*0488*/ 	.word	0x00000000
        /*048c*/ 	.short	0x010a
        /*048e*/ 	.byte	0x05
	.zero		1


	//   ....[58]....
        /*0490*/ 	.word	0x000036c0
        /*0494*/ 	.word	0x000000ff
        /*0498*/ 	.word	0x00000000
        /*049c*/ 	.short	0x010a
        /*049e*/ 	.byte	0x07
	.zero		1


	//   ....[59]....
        /*04a0*/ 	.word	0x00003df0
        /*04a4*/ 	.word	0x000000ff
        /*04a8*/ 	.word	0x00000000
        /*04ac*/ 	.short	0x010a
        /*04ae*/ 	.byte	0x04
	.zero		1


	//   ....[60]....
        /*04b0*/ 	.word	0x00003e80
        /*04b4*/ 	.word	0x000000ff
        /*04b8*/ 	.word	0x00000000
        /*04bc*/ 	.short	0x010a
        /*04be*/ 	.byte	0x05
	.zero		1


	//   ....[61]....
        /*04c0*/ 	.word	0x00003f10
        /*04c4*/ 	.word	0x000000ff
        /*04c8*/ 	.word	0x00000000
        /*04cc*/ 	.short	0x010a
        /*04ce*/ 	.byte	0x05
	.zero		1


	//   ....[62]....
        /*04d0*/ 	.word	0x00003fa0
        /*04d4*/ 	.word	0x000000ff
        /*04d8*/ 	.word	0x00000000
        /*04dc*/ 	.short	0x010a
        /*04de*/ 	.byte	0x04
	.zero		1


	//   ....[63]....
        /*04e0*/ 	.word	0x000043f0
        /*04e4*/ 	.word	0x00000000
        /*04e8*/ 	.word	0x00000070
        /*04ec*/ 	.short	0x010a
        /*04ee*/ 	.byte	0xff
	.zero		1


	//   ....[64]....
        /*04f0*/ 	.word	0x000044b0
        /*04f4*/ 	.word	0x00000000
        /*04f8*/ 	.word	0x00000000
        /*04fc*/ 	.short	0x0101
        /*04fe*/ 	.byte	0xff
	.zero		1


	//   ....[65]....
        /*0500*/ 	.word	0x000047d0
        /*0504*/ 	.word	0x000000ff
        /*0508*/ 	.word	0x00000068
        /*050c*/ 	.short	0x010a
        /*050e*/ 	.byte	0x0d
	.zero		1


	//   ....[66]....
        /*0510*/ 	.word	0x000049f0
        /*0514*/ 	.word	0x000000ff
        /*0518*/ 	.word	0x00000048
        /*051c*/ 	.short	0x010a
        /*051e*/ 	.byte	0x04
	.zero		1


	//   ....[67]....
        /*0520*/ 	.word	0x00004c00
        /*0524*/ 	.word	0x000000ff
        /*0528*/ 	.word	0x00000030
        /*052c*/ 	.short	0x010b
        /*052e*/ 	.byte	0x04
	.zero		1


	//   ....[68]....
        /*0530*/ 	.word	0x00004c80
        /*0534*/ 	.word	0x000000ff
        /*0538*/ 	.word	0x00000000
        /*053c*/ 	.short	0x0101
        /*053e*/ 	.byte	0x0e
	.zero		1


	//   ....[69]....
        /*0540*/ 	.word	0x00004cb0
        /*0544*/ 	.word	0x000000ff
        /*0548*/ 	.word	0x00000048
        /*054c*/ 	.short	0x010a
        /*054e*/ 	.byte	0x06
	.zero		1


	//   ....[70]....
        /*0550*/ 	.word	0x00004ec0
        /*0554*/ 	.word	0x000000ff
        /*0558*/ 	.word	0x00000030
        /*055c*/ 	.short	0x010b
        /*055e*/ 	.byte	0x06
	.zero		1


	//   ....[71]....
        /*0560*/ 	.word	0x00004ed0
        /*0564*/ 	.word	0x000000ff
        /*0568*/ 	.word	0x00000000
        /*056c*/ 	.short	0x0101
        /*056e*/ 	.byte	0x04
	.zero		1


	//   ....[72]....
        /*0570*/ 	.word	0x00004f80
        /*0574*/ 	.word	0x000000ff
        /*0578*/ 	.word	0x00000000
        /*057c*/ 	.short	0x010a
        /*057e*/ 	.byte	0x04
	.zero		1


	//   ....[73]....
        /*0580*/ 	.word	0x00005010
        /*0584*/ 	.word	0x000000ff
        /*0588*/ 	.word	0x00000000
        /*058c*/ 	.short	0x010a
        /*058e*/ 	.byte	0x05
	.zero		1


	//   ....[74]....
        /*0590*/ 	.word	0x000050b0
        /*0594*/ 	.word	0x00000000
        /*0598*/ 	.word	0x00000000
        /*059c*/ 	.short	0x010a
        /*059e*/ 	.byte	0xff
	.zero		1


	//   ....[75]....
        /*05a0*/ 	.word	0x00005430
        /*05a4*/ 	.word	0x00000000
        /*05a8*/ 	.word	0x00000070
        /*05ac*/ 	.short	0x010a
        /*05ae*/ 	.byte	0xff
	.zero		1


	//   ....[76]....
        /*05b0*/ 	.word	0x00005540
        /*05b4*/ 	.word	0x00000000
        /*05b8*/ 	.word	0x00000000
        /*05bc*/ 	.short	0x0101
        /*05be*/ 	.byte	0xff
	.zero		1


	//   ....[77]....
        /*05c0*/ 	.word	0x00005fc0
        /*05c4*/ 	.word	0x00000000
        /*05c8*/ 	.word	0x00000030
        /*05cc*/ 	.short	0x010a
        /*05ce*/ 	.byte	0xff
	.zero		1


	//   ....[78]....
        /*05d0*/ 	.word	0x00006030
        /*05d4*/ 	.word	0x00000054
        /*05d8*/ 	.word	0x00000090
        /*05dc*/ 	.short	0x010a
        /*05de*/ 	.byte	0xff
	.zero		1


	//   ....[79]....
        /*05e0*/ 	.word	0x000060c0
        /*05e4*/ 	.word	0x00000000
        /*05e8*/ 	.word	0x00000030
        /*05ec*/ 	.short	0x010a
        /*05ee*/ 	.byte	0xff
	.zero		1


	//   ....[80]....
        /*05f0*/ 	.word	0x000062f0
        /*05f4*/ 	.word	0x00000054
        /*05f8*/ 	.word	0x00000090
        /*05fc*/ 	.short	0x010a
        /*05fe*/ 	.byte	0xff
	.zero		1


	//   ....[81]....
        /*0600*/ 	.word	0x00006b80
        /*0604*/ 	.word	0x00000000
        /*0608*/ 	.word	0x00000000
        /*060c*/ 	.short	0x0101
        /*060e*/ 	.byte	0xff
	.zero		1


	//   ....[82]....
        /*0610*/ 	.word	0x00006b90
        /*0614*/ 	.word	0x00000002
        /*0618*/ 	.word	0x00000030
        /*061c*/ 	.short	0x010a
        /*061e*/ 	.byte	0xff
	.zero		1


	//   ....[83]....
        /*0620*/ 	.word	0x00006c60
        /*0624*/ 	.word	0x00000002
        /*0628*/ 	.word	0x00000030
        /*062c*/ 	.short	0x010a
        /*062e*/ 	.byte	0xff
	.zero		1


	//   ....[84]....
        /*0630*/ 	.word	0x00007280
        /*0634*/ 	.word	0x000000ff
        /*0638*/ 	.word	0x00000000
        /*063c*/ 	.short	0x0101
        /*063e*/ 	.byte	0x04
	.zero		1


	//   ....[85]....
        /*0640*/ 	.word	0x00007640
        /*0644*/ 	.word	0x00000002
        /*0648*/ 	.word	0x00000000
        /*064c*/ 	.short	0x0101
        /*064e*/ 	.byte	0xff
	.zero		1


	//   ....[86]....
        /*0650*/ 	.word	0x000078b0
        /*0654*/ 	.word	0x000000ff
        /*0658*/ 	.word	0x00000000
        /*065c*/ 	.short	0x0101
        /*065e*/ 	.byte	0x04
	.zero		1


	//   ....[87]....
        /*0660*/ 	.word	0x000078d0
        /*0664*/ 	.word	0x00000003
        /*0668*/ 	.word	0x000000e0
        /*066c*/ 	.short	0x010a
        /*066e*/ 	.byte	0xff
	.zero		1


	//   ....[88]....
        /*0670*/ 	.word	0x00007930
        /*0674*/ 	.word	0x00000002
        /*0678*/ 	.word	0x00000018
        /*067c*/ 	.short	0x010a
        /*067e*/ 	.byte	0xff
	.zero		1


	//   ....[89]....
        /*0680*/ 	.word	0x00007990
        /*0684*/ 	.word	0x00000002
        /*0688*/ 	.word	0x00000018
        /*068c*/ 	.short	0x010a
        /*068e*/ 	.byte	0xff
	.zero		1


	//   ....[90]....
        /*0690*/ 	.word	0x000079e0
        /*0694*/ 	.word	0x00000002
        /*0698*/ 	.word	0x00000070
        /*069c*/ 	.short	0x010a
        /*069e*/ 	.byte	0xff
	.zero		1


	//   ....[91]....
        /*06a0*/ 	.word	0x00007a40
        /*06a4*/ 	.word	0x00000000
        /*06a8*/ 	.word	0x00000000
        /*06ac*/ 	.short	0x010a
        /*06ae*/ 	.byte	0xff
	.zero		1


	//   ....[92]....
        /*06b0*/ 	.word	0x00007aa0
        /*06b4*/ 	.word	0x00000000
        /*06b8*/ 	.word	0x00000000
        /*06bc*/ 	.short	0x010a
        /*06be*/ 	.byte	0xff
	.zero		1


	//   ....[93]....
        /*06c0*/ 	.word	0x00007af0
        /*06c4*/ 	.word	0x00000000
        /*06c8*/ 	.word	0x000000d0
        /*06cc*/ 	.short	0x010a
        /*06ce*/ 	.byte	0xff
	.zero		1


	//   ....[94]....
        /*06d0*/ 	.word	0x00007b50
        /*06d4*/ 	.word	0x00000000
        /*06d8*/ 	.word	0x00000080
        /*06dc*/ 	.short	0x010a
        /*06de*/ 	.byte	0xff
	.zero		1


	//   ....[95]....
        /*06e0*/ 	.word	0x00007ba0
        /*06e4*/ 	.word	0x00000000
        /*06e8*/ 	.word	0x00000070
        /*06ec*/ 	.short	0x010a
        /*06ee*/ 	.byte	0xff
	.zero		1


	//   ....[96]....
        /*06f0*/ 	.word	0x00007c00
        /*06f4*/ 	.word	0x00000000
        /*06f8*/ 	.word	0x00000080
        /*06fc*/ 	.short	0x010a
        /*06fe*/ 	.byte	0xff
	.zero		1


	//   ....[97]....
        /*0700*/ 	.word	0x00007c50
        /*0704*/ 	.word	0x00000000
        /*0708*/ 	.word	0x00000070
        /*070c*/ 	.short	0x010a
        /*070e*/ 	.byte	0xff
	.zero		1


	//   ....[98]....
        /*0710*/ 	.word	0x00007cb0
        /*0714*/ 	.word	0x00000003
        /*0718*/ 	.word	0x000000b0
        /*071c*/ 	.short	0x010a
        /*071e*/ 	.byte	0xff
	.zero		1


	//   ....[99]....
        /*0720*/ 	.word	0x00007d10
        /*0724*/ 	.word	0x00000000
        /*0728*/ 	.word	0x00000000
        /*072c*/ 	.short	0x010a
        /*072e*/ 	.byte	0xff
	.zero		1


	//   ....[100]....
        /*0730*/ 	.word	0x00007d70
        /*0734*/ 	.word	0x00000000
        /*0738*/ 	.word	0x00000000
        /*073c*/ 	.short	0x010a
        /*073e*/ 	.byte	0xff
	.zero		1


	//   ....[101]....
        /*0740*/ 	.word	0x00007dd0
        /*0744*/ 	.word	0x00000000
        /*0748*/ 	.word	0x00000000
        /*074c*/ 	.short	0x010a
        /*074e*/ 	.byte	0xff
	.zero		1


	//   ....[102]....
        /*0750*/ 	.word	0x00007e30
        /*0754*/ 	.word	0x00000000
        /*0758*/ 	.word	0x00000000
        /*075c*/ 	.short	0x010a
        /*075e*/ 	.byte	0xff
	.zero		1


	//   ....[103]....
        /*0760*/ 	.word	0x00007e90
        /*0764*/ 	.word	0x00000000
        /*0768*/ 	.word	0x00000000
        /*076c*/ 	.short	0x010a
        /*076e*/ 	.byte	0xff
	.zero		1


	//   ....[104]....
        /*0770*/ 	.word	0x00007ee0
        /*0774*/ 	.word	0x00000000
        /*0778*/ 	.word	0x00000070
        /*077c*/ 	.short	0x010a
        /*077e*/ 	.byte	0xff
	.zero		1


	//   ....[105]....
        /*0780*/ 	.word	0x00007f40
        /*0784*/ 	.word	0x00000000
        /*0788*/ 	.word	0x00000068
        /*078c*/ 	.short	0x010a
        /*078e*/ 	.byte	0xff
	.zero		1


	//   ....[106]....
        /*0790*/ 	.word	0x00007fa0
        /*0794*/ 	.word	0x00000000
        /*0798*/ 	.word	0x00000048
        /*079c*/ 	.short	0x010a
        /*079e*/ 	.byte	0xff
	.zero		1


	//   ....[107]....
        /*07a0*/ 	.word	0x00008000
        /*07a4*/ 	.word	0x00000003
        /*07a8*/ 	.word	0x00000048
        /*07ac*/ 	.short	0x010a
        /*07ae*/ 	.byte	0xff
	.zero		1


	//   ....[108]....
        /*07b0*/ 	.word	0x00008060
        /*07b4*/ 	.word	0x00000000
        /*07b8*/ 	.word	0x00000000
        /*07bc*/ 	.short	0x010a
        /*07be*/ 	.byte	0xff
	.zero		1


	//   ....[109]....
        /*07c0*/ 	.word	0x000080c0
        /*07c4*/ 	.word	0x00000000
        /*07c8*/ 	.word	0x00000000
        /*07cc*/ 	.short	0x010a
        /*07ce*/ 	.byte	0xff
	.zero		1


	//   ....[110]....
        /*07d0*/ 	.word	0x00008110
        /*07d4*/ 	.word	0x00000000
        /*07d8*/ 	.word	0x00000070
        /*07dc*/ 	.short	0x010a
        /*07de*/ 	.byte	0xff
	.zero		1


	//   ....[111]....
        /*07e0*/ 	.word	0x00008160
        /*07e4*/ 	.word	0x00000000
        /*07e8*/ 	.word	0x00000030
        /*07ec*/ 	.short	0x010a
        /*07ee*/ 	.byte	0xff
	.zero		1


	//   ....[112]....
        /*07f0*/ 	.word	0x000081b0
        /*07f4*/ 	.word	0x00000054
        /*07f8*/ 	.word	0x00000090
        /*07fc*/ 	.short	0x010a
        /*07fe*/ 	.byte	0xff
	.zero		1


	//   ....[113]....
        /*0800*/ 	.word	0x00008200
        /*0804*/ 	.word	0x00000002
        /*0808*/ 	.word	0x00000030
        /*080c*/ 	.short	0x010a
        /*080e*/ 	.byte	0xff
	.zero		1


	//----- nvinfo : EIATTR_NUM_MBARRIERS
	.align		4
.L_47:
        /*0810*/ 	.byte	0x03, 0x38
        /*0812*/ 	.short	0x001e


	//----- nvinfo : EIATTR_EXIT_INSTR_OFFSETS
	.align		4
        /*0814*/ 	.byte	0x04, 0x1c
        /*0816*/ 	.short	(.L_49 - .L_48)


	//   ....[0]....
.L_48:
        /*0818*/ 	.word	0x000028c0


	//   ....[1]....
        /*081c*/ 	.word	0x00002db0


	//   ....[2]....
        /*0820*/ 	.word	0x00002e10


	//   ....[3]....
        /*0824*/ 	.word	0x00004210


	//   ....[4]....
        /*0828*/ 	.word	0x000050e0


	//   ....[5]....
        /*082c*/ 	.word	0x00005120


	//   ....[6]....
        /*0830*/ 	.word	0x000077a0


	//   ....[7]....
        /*0834*/ 	.word	0x00007820


	//   ....[8]....
        /*0838*/ 	.word	0x00007850


	//   ....[9]....
        /*083c*/ 	.word	0x000078c0


	//----- nvinfo : EIATTR_MAX_THREADS
	.align		4
.L_49:
        /*0840*/ 	.byte	0x04, 0x05
        /*0842*/ 	.short	(.L_51 - .L_50)
.L_50:
        /*0844*/ 	.word	0x00000100
        /*0848*/ 	.word	0x00000001
        /*084c*/ 	.word	0x00000001


	//----- nvinfo : EIATTR_CRS_STACK_SIZE
	.align		4
.L_51:
        /*0850*/ 	.byte	0x04, 0x1e
        /*0852*/ 	.short	(.L_53 - .L_52)
.L_52:
        /*0854*/ 	.word	0x00000000


	//----- nvinfo : EIATTR_CBANK_PARAM_SIZE
	.align		4
.L_53:
        /*0858*/ 	.byte	0x03, 0x19
        /*085a*/ 	.short	0x0800


	//----- nvinfo : EIATTR_PARAM_CBANK
	.align		4
        /*085c*/ 	.byte	0x04, 0x0a
        /*085e*/ 	.short	(.L_55 - .L_54)
	.align		4
.L_54:
        /*0860*/ 	.word	index@(.nv.constant0._ZN7cutlass13device_kernelINS_4gemm6kernel13GemmUniversalIN4cute5tupleIJiiiiEEENS1_10collective13CollectiveMmaINS1_35MainloopSm100TmaUmmaWarpSpecializedILi3ELi2ELi4ENS5_IJNS4_1CILi1EEESB_SB_EEEEENS5_IJNSA_ILi64EEESE_NSA_ILi128EEEEEENS_10tfloat32_tENS5_IJlSB_lEEESH_SI_NS4_8TiledMMAINS4_8MMA_AtomIJNS4_17SM100_MMA_TF32_SSISH_SH_fLi64ELi64ELNS4_4UMMA5MajorE0ELSN_0ELNSM_7ScaleInE0ELSO_0EEEEEENS4_6LayoutISC_NS5_IJNSA_ILi0EEESS_SS_EEEEENS5_IJNS4_10UnderscoreESV_SV_EEEEENS4_13SM90_TMA_LOADENS4_14ComposedLayoutINS4_7SwizzleILi3ELi4ELi3EEENS4_18smem_ptr_flag_bitsILi32EEENSR_INS5_IJNSA_ILi8EEENSA_ILi32EEEEEENS5_IJS15_SB_EEEEEEEvNS4_8identityESY_S19_vS1A_EENS_8epilogue10collective18CollectiveEpilogueINS1C_23Sm100TmaWarpSpecializedILi3ELi2ELi16ELb1ELb0EEEJSG_NS5_IJNSR_ISE_SB_EENSR_IS15_SB_EEEEESH_SI_SH_SI_NS1C_6fusion15FusionCallbacksIS1G_NS1K_17LinearCombinationISH_fSH_fLNS_15FloatRoundStyleE2EEESG_S1J_JEEENS4_5SM1004TMEM4LOAD26SM100_TMEM_LOAD_16dp128b8xESY_S19_NS4_17SM75_U32x4_LDSM_NENS4_14SM90_TMA_STOREES19_NS4_17SM90_U32x4_STSM_NENS4_39AutoVectorizingCopyWithAssumedAlignmentILi128EEEEEEvvEEEEvNT_6ParamsE)
        /*0864*/ 	.short	0x0380
        /*0866*/ 	.short	0x0800


	//----- nvinfo : EIATTR_SW_WAR
	.align		4
.L_55:
        /*0868*/ 	.byte	0x04, 0x36
        /*086a*/ 	.short	(.L_57 - .L_56)
.L_56:
        /*086c*/ 	.word	0x00000008
.L_57:


//--------------------- .nv.callgraph             --------------------------
	.section	.nv.callgraph,"",@"SHT_CUDA_CALLGRAPH"
	.align	4
	.sectionentsize	8
	.align		4
        /*0000*/ 	.word	0x00000000
	.align		4
        /*0004*/ 	.word	0xffffffff
	.align		4
        /*0008*/ 	.word	index@(_ZN7cutlass13device_kernelINS_4gemm6kernel13GemmUniversalIN4cute5tupleIJiiiiEEENS1_10collective13CollectiveMmaINS1_35MainloopSm100TmaUmmaWarpSpecializedILi3ELi2ELi4ENS5_IJNS4_1CILi1EEESB_SB_EEEEENS5_IJNSA_ILi64EEESE_NSA_ILi128EEEEEENS_10tfloat32_tENS5_IJlSB_lEEESH_SI_NS4_8TiledMMAINS4_8MMA_AtomIJNS4_17SM100_MMA_TF32_SSISH_SH_fLi64ELi64ELNS4_4UMMA5MajorE0ELSN_0ELNSM_7ScaleInE0ELSO_0EEEEEENS4_6LayoutISC_NS5_IJNSA_ILi0EEESS_SS_EEEEENS5_IJNS4_10UnderscoreESV_SV_EEEEENS4_13SM90_TMA_LOADENS4_14ComposedLayoutINS4_7SwizzleILi3ELi4ELi3EEENS4_18smem_ptr_flag_bitsILi32EEENSR_INS5_IJNSA_ILi8EEENSA_ILi32EEEEEENS5_IJS15_SB_EEEEEEEvNS4_8identityESY_S19_vS1A_EENS_8epilogue10collective18CollectiveEpilogueINS1C_23Sm100TmaWarpSpecializedILi3ELi2ELi16ELb1ELb0EEEJSG_NS5_IJNSR_ISE_SB_EENSR_IS15_SB_EEEEESH_SI_SH_SI_NS1C_6fusion15FusionCallbacksIS1G_NS1K_17LinearCombinationISH_fSH_fLNS_15FloatRoundStyleE2EEESG_S1J_JEEENS4_5SM1004TMEM4LOAD26SM100_TMEM_LOAD_16dp128b8xESY_S19_NS4_17SM75_U32x4_LDSM_NENS4_14SM90_TMA_STOREES19_NS4_17SM90_U32x4_STSM_NENS4_39AutoVectorizingCopyWithAssumedAlignmentILi128EEEEEEvvEEEEvNT_6ParamsE)
	.align		4
        /*000c*/ 	.word	index@(__assertfail)
	.align		4
        /*0010*/ 	.word	0x00000000
	.align		4
        /*0014*/ 	.word	0xfffffffe
	.align		4
        /*0018*/ 	.word	0x00000000
	.align		4
        /*001c*/ 	.word	0xfffffffd
	.align		4
        /*0020*/ 	.word	0x00000000
	.align		4
        /*0024*/ 	.word	0xfffffffc


//--------------------- .nv.constant4             --------------------------
	.section	.nv.constant4,"a",@progbits
	.align	8
	.align		8
.nv.constant4:
        /*0000*/ 	.dword	__assertfail
	.align		8
        /*0008*/ 	.dword	__unnamed_1
	.align		8
        /*0010*/ 	.dword	__unnamed_2
	.align		8
        /*0018*/ 	.dword	_ZN39_INTERNAL_1afa91d8_4_k_cu_42915190_92004cuda3std3__45__cpo5beginE
	.align		8
        /*0020*/ 	.dword	_ZN39_INTERNAL_1afa91d8_4_k_cu_42915190_92004cuda3std3__45__cpo3endE
	.align		8
        /*0028*/ 	.dword	_ZN39_INTERNAL_1afa91d8_4_k_cu_42915190_92004cuda3std3__45__cpo6cbeginE
	.align		8
        /*0030*/ 	.dword	_ZN39_INTERNAL_1afa91d8_4_k_cu_42915190_92004cuda3std3__45__cpo4cendE
	.align		8
        /*0038*/ 	.dword	_ZN39_INTERNAL_1afa91d8_4_k_cu_42915190_92004cuda3std3__441_GLOBAL__N__1afa91d8_4_k_cu_42915190_92006ignoreE
	.align		8
        /*0040*/ 	.dword	_ZN39_INTERNAL_1afa91d8_4_k_cu_42915190_92004cuda3std3__419piecewise_constructE
	.align		8
        /*0048*/ 	.dword	_ZN39_INTERNAL_1afa91d8_4_k_cu_42915190_92004cuda3std3__48in_placeE
	.align		8
        /*0050*/ 	.dword	_ZN39_INTERNAL_1afa91d8_4_k_cu_42915190_92004cuda3std6ranges3__45__cpo4swapE
	.align		8
        /*0058*/ 	.dword	_ZN39_INTERNAL_1afa91d8_4_k_cu_42915190_92004cuda3std6ranges3__45__cpo9iter_moveE
	.align		8
        /*0060*/ 	.dword	_ZN39_INTERNAL_1afa91d8_4_k_cu_42915190_92004cute7productE
	.align		8
        /*0068*/ 	.dword	_ZN39_INTERNAL_1afa91d8_4_k_cu_42915190_92004cute1_E
	.align		8
        /*0070*/ 	.dword	$str$25
	.align		8
        /*0078*/ 	.dword	$str$26
	.align		8
        /*0080*/ 	.dword	$str$27
	.align		8
        /*0088*/ 	.dword	$str$28


//--------------------- .text._ZN7cutlass13device_kernelINS_4gemm6kernel13GemmUniversalIN4cute5tupleIJiiiiEEENS1_10collective13CollectiveMmaINS1_35MainloopSm100TmaUmmaWarpSpecializedILi3ELi2ELi4ENS5_IJNS4_1CILi1EEESB_SB_EEEEENS5_IJNSA_ILi64EEESE_NSA_ILi128EEEEEENS_10tfloat32_tENS5_IJlSB_lEEESH_SI_NS4_8TiledMMAINS4_8MMA_AtomIJNS4_17SM100_MMA_TF32_SSISH_SH_fLi64ELi64ELNS4_4UMMA5MajorE0ELSN_0ELNSM_7ScaleInE0ELSO_0EEEEEENS4_6LayoutISC_NS5_IJNSA_ILi0EEESS_SS_EEEEENS5_IJNS4_10UnderscoreESV_SV_EEEEENS4_13SM90_TMA_LOADENS4_14ComposedLayoutINS4_7SwizzleILi3ELi4ELi3EEENS4_18smem_ptr_flag_bitsILi32EEENSR_INS5_IJNSA_ILi8EEENSA_ILi32EEEEEENS5_IJS15_SB_EEEEEEEvNS4_8identityESY_S19_vS1A_EENS_8epilogue10collective18CollectiveEpilogueINS1C_23Sm100TmaWarpSpecializedILi3ELi2ELi16ELb1ELb0EEEJSG_NS5_IJNSR_ISE_SB_EENSR_IS15_SB_EEEEESH_SI_SH_SI_NS1C_6fusion15FusionCallbacksIS1G_NS1K_17LinearCombinationISH_fSH_fLNS_15FloatRoundStyleE2EEESG_S1J_JEEENS4_5SM1004TMEM4LOAD26SM100_TMEM_LOAD_16dp128b8xESY_S19_NS4_17SM75_U32x4_LDSM_NENS4_14SM90_TMA_STOREES19_NS4_17SM90_U32x4_STSM_NENS4_39AutoVectorizingCopyWithAssumedAlignmentILi128EEEEEEvvEEEEvNT_6ParamsE --------------------------
	.section	.text._ZN7cutlass13device_kernelINS_4gemm6kernel13GemmUniversalIN4cute5tupleIJiiiiEEENS1_10collective13CollectiveMmaINS1_35MainloopSm100TmaUmmaWarpSpecializedILi3ELi2ELi4ENS5_IJNS4_1CILi1EEESB_SB_EEEEENS5_IJNSA_ILi64EEESE_NSA_ILi128EEEEEENS_10tfloat32_tENS5_IJlSB_lEEESH_SI_NS4_8TiledMMAINS4_8MMA_AtomIJNS4_17SM100_MMA_TF32_SSISH_SH_fLi64ELi64ELNS4_4UMMA5MajorE0ELSN_0ELNSM_7ScaleInE0ELSO_0EEEEEENS4_6LayoutISC_NS5_IJNSA_ILi0EEESS_SS_EEEEENS5_IJNS4_10UnderscoreESV_SV_EEEEENS4_13SM90_TMA_LOADENS4_14ComposedLayoutINS4_7SwizzleILi3ELi4ELi3EEENS4_18smem_ptr_flag_bitsILi32EEENSR_INS5_IJNSA_ILi8EEENSA_ILi32EEEEEENS5_IJS15_SB_EEEEEEEvNS4_8identityESY_S19_vS1A_EENS_8epilogue10collective18CollectiveEpilogueINS1C_23Sm100TmaWarpSpecializedILi3ELi2ELi16ELb1ELb0EEEJSG_NS5_IJNSR_ISE_SB_EENSR_IS15_SB_EEEEESH_SI_SH_SI_NS1C_6fusion15FusionCallbacksIS1G_NS1K_17LinearCombinationISH_fSH_fLNS_15FloatRoundStyleE2EEESG_S1J_JEEENS4_5SM1004TMEM4LOAD26SM100_TMEM_LOAD_16dp128b8xESY_S19_NS4_17SM75_U32x4_LDSM_NENS4_14SM90_TMA_STOREES19_NS4_17SM90_U32x4_STSM_NENS4_39AutoVectorizingCopyWithAssumedAlignmentILi128EEEEEEvvEEEEvNT_6ParamsE,"ax",@progbits
	.align	128
.text._ZN7cutlass13device_kernelINS_4gemm6kernel13GemmUniversalIN4cute5tupleIJiiiiEEENS1_10collective13CollectiveMmaINS1_35MainloopSm100TmaUmmaWarpSpecializedILi3ELi2ELi4ENS5_IJNS4_1CILi1EEESB_SB_EEEEENS5_IJNSA_ILi64EEESE_NSA_ILi128EEEEEENS_10tfloat32_tENS5_IJlSB_lEEESH_SI_NS4_8TiledMMAINS4_8MMA_AtomIJNS4_17SM100_MMA_TF32_SSISH_SH_fLi64ELi64ELNS4_4UMMA5MajorE0ELSN_0ELNSM_7ScaleInE0ELSO_0EEEEEENS4_6LayoutISC_NS5_IJNSA_ILi0EEESS_SS_EEEEENS5_IJNS4_10UnderscoreESV_SV_EEEEENS4_13SM90_TMA_LOADENS4_14ComposedLayoutINS4_7SwizzleILi3ELi4ELi3EEENS4_18smem_ptr_flag_bitsILi32EEENSR_INS5_IJNSA_ILi8EEENSA_ILi32EEEEEENS5_IJS15_SB_EEEEEEEvNS4_8identityESY_S19_vS1A_EENS_8epilogue10collective18CollectiveEpilogueINS1C_23Sm100TmaWarpSpecializedILi3ELi2ELi16ELb1ELb0EEEJSG_NS5_IJNSR_ISE_SB_EENSR_IS15_SB_EEEEESH_SI_SH_SI_NS1C_6fusion15FusionCallbacksIS1G_NS1K_17LinearCombinationISH_fSH_fLNS_15FloatRoundStyleE2EEESG_S1J_JEEENS4_5SM1004TMEM4LOAD26SM100_TMEM_LOAD_16dp128b8xESY_S19_NS4_17SM75_U32x4_LDSM_NENS4_14SM90_TMA_STOREES19_NS4_17SM90_U32x4_STSM_NENS4_39AutoVectorizingCopyWithAssumedAlignmentILi128EEEEEEvvEEEEvNT_6ParamsE:
        .type           _ZN7cutlass13device_kernelINS_4gemm6kernel13GemmUniversalIN4cute5tupleIJiiiiEEENS1_10collective13CollectiveMmaINS1_35MainloopSm100TmaUmmaWarpSpecializedILi3ELi2ELi4ENS5_IJNS4_1CILi1EEESB_SB_EEEEENS5_IJNSA_ILi64EEESE_NSA_ILi128EEEEEENS_10tfloat32_tENS5_IJlSB_lEEESH_SI_NS4_8TiledMMAINS4_8MMA_AtomIJNS4_17SM100_MMA_TF32_SSISH_SH_fLi64ELi64ELNS4_4UMMA5MajorE0ELSN_0ELNSM_7ScaleInE0ELSO_0EEEEEENS4_6LayoutISC_NS5_IJNSA_ILi0EEESS_SS_EEEEENS5_IJNS4_10UnderscoreESV_SV_EEEEENS4_13SM90_TMA_LOADENS4_14ComposedLayoutINS4_7SwizzleILi3ELi4ELi3EEENS4_18smem_ptr_flag_bitsILi32EEENSR_INS5_IJNSA_ILi8EEENSA_ILi32EEEEEENS5_IJS15_SB_EEEEEEEvNS4_8identityESY_S19_vS1A_EENS_8epilogue10collective18CollectiveEpilogueINS1C_23Sm100TmaWarpSpecializedILi3ELi2ELi16ELb1ELb0EEEJSG_NS5_IJNSR_ISE_SB_EENSR_IS15_SB_EEEEESH_SI_SH_SI_NS1C_6fusion15FusionCallbacksIS1G_NS1K_17LinearCombinationISH_fSH_fLNS_15FloatRoundStyleE2EEESG_S1J_JEEENS4_5SM1004TMEM4LOAD26SM100_TMEM_LOAD_16dp128b8xESY_S19_NS4_17SM75_U32x4_LDSM_NENS4_14SM90_TMA_STOREES19_NS4_17SM90_U32x4_STSM_NENS4_39AutoVectorizingCopyWithAssumedAlignmentILi128EEEEEEvvEEEEvNT_6ParamsE,@function
        .size           _ZN7cutlass13device_kernelINS_4gemm6kernel13GemmUniversalIN4cute5tupleIJiiiiEEENS1_10collective13CollectiveMmaINS1_35MainloopSm100TmaUmmaWarpSpecializedILi3ELi2ELi4ENS5_IJNS4_1CILi1EEESB_SB_EEEEENS5_IJNSA_ILi64EEESE_NSA_ILi128EEEEEENS_10tfloat32_tENS5_IJlSB_lEEESH_SI_NS4_8TiledMMAINS4_8MMA_AtomIJNS4_17SM100_MMA_TF32_SSISH_SH_fLi64ELi64ELNS4_4UMMA5MajorE0ELSN_0ELNSM_7ScaleInE0ELSO_0EEEEEENS4_6LayoutISC_NS5_IJNSA_ILi0EEESS_SS_EEEEENS5_IJNS4_10UnderscoreESV_SV_EEEEENS4_13SM90_TMA_LOADENS4_14ComposedLayoutINS4_7SwizzleILi3ELi4ELi3EEENS4_18smem_ptr_flag_bitsILi32EEENSR_INS5_IJNSA_ILi8EEENSA_ILi32EEEEEENS5_IJS15_SB_EEEEEEEvNS4_8identityESY_S19_vS1A_EENS_8epilogue10collective18CollectiveEpilogueINS1C_23Sm100TmaWarpSpecializedILi3ELi2ELi16ELb1ELb0EEEJSG_NS5_IJNSR_ISE_SB_EENSR_IS15_SB_EEEEESH_SI_SH_SI_NS1C_6fusion15FusionCallbacksIS1G_NS1K_17LinearCombinationISH_fSH_fLNS_15FloatRoundStyleE2EEESG_S1J_JEEENS4_5SM1004TMEM4LOAD26SM100_TMEM_LOAD_16dp128b8xESY_S19_NS4_17SM75_U32x4_LDSM_NENS4_14SM90_TMA_STOREES19_NS4_17SM90_U32x4_STSM_NENS4_39AutoVectorizingCopyWithAssumedAlignmentILi128EEEEEEvvEEEEvNT_6ParamsE,(.L_x_155 - _ZN7cutlass13device_kernelINS_4gemm6kernel13GemmUniversalIN4cute5tupleIJiiiiEEENS1_10collective13CollectiveMmaINS1_35MainloopSm100TmaUmmaWarpSpecializedILi3ELi2ELi4ENS5_IJNS4_1CILi1EEESB_SB_EEEEENS5_IJNSA_ILi64EEESE_NSA_ILi128EEEEEENS_10tfloat32_tENS5_IJlSB_lEEESH_SI_NS4_8TiledMMAINS4_8MMA_AtomIJNS4_17SM100_MMA_TF32_SSISH_SH_fLi64ELi64ELNS4_4UMMA5MajorE0ELSN_0ELNSM_7ScaleInE0ELSO_0EEEEEENS4_6LayoutISC_NS5_IJNSA_ILi0EEESS_SS_EEEEENS5_IJNS4_10UnderscoreESV_SV_EEEEENS4_13SM90_TMA_LOADENS4_14ComposedLayoutINS4_7SwizzleILi3ELi4ELi3EEENS4_18smem_ptr_flag_bitsILi32EEENSR_INS5_IJNSA_ILi8EEENSA_ILi32EEEEEENS5_IJS15_SB_EEEEEEEvNS4_8identityESY_S19_vS1A_EENS_8epilogue10collective18CollectiveEpilogueINS1C_23Sm100TmaWarpSpecializedILi3ELi2ELi16ELb1ELb0EEEJSG_NS5_IJNSR_ISE_SB_EENSR_IS15_SB_EEEEESH_SI_SH_SI_NS1C_6fusion15FusionCallbacksIS1G_NS1K_17LinearCombinationISH_fSH_fLNS_15FloatRoundStyleE2EEESG_S1J_JEEENS4_5SM1004TMEM4LOAD26SM100_TMEM_LOAD_16dp128b8xESY_S19_NS4_17SM75_U32x4_LDSM_NENS4_14SM90_TMA_STOREES19_NS4_17SM90_U32x4_STSM_NENS4_39AutoVectorizingCopyWithAssumedAlignmentILi128EEEEEEvvEEEEvNT_6ParamsE)
        .other          _ZN7cutlass13device_kernelINS_4gemm6kernel13GemmUniversalIN4cute5tupleIJiiiiEEENS1_10collective13CollectiveMmaINS1_35MainloopSm100TmaUmmaWarpSpecializedILi3ELi2ELi4ENS5_IJNS4_1CILi1EEESB_SB_EEEEENS5_IJNSA_ILi64EEESE_NSA_ILi128EEEEEENS_10tfloat32_tENS5_IJlSB_lEEESH_SI_NS4_8TiledMMAINS4_8MMA_AtomIJNS4_17SM100_MMA_TF32_SSISH_SH_fLi64ELi64ELNS4_4UMMA5MajorE0ELSN_0ELNSM_7ScaleInE0ELSO_0EEEEEENS4_6LayoutISC_NS5_IJNSA_ILi0EEESS_SS_EEEEENS5_IJNS4_10UnderscoreESV_SV_EEEEENS4_13SM90_TMA_LOADENS4_14ComposedLayoutINS4_7SwizzleILi3ELi4ELi3EEENS4_18smem_ptr_flag_bitsILi32EEENSR_INS5_IJNSA_ILi8EEENSA_ILi32EEEEEENS5_IJS15_SB_EEEEEEEvNS4_8identityESY_S19_vS1A_EENS_8epilogue10collective18CollectiveEpilogueINS1C_23Sm100TmaWarpSpecializedILi3ELi2ELi16ELb1ELb0EEEJSG_NS5_IJNSR_ISE_SB_EENSR_IS15_SB_EEEEESH_SI_SH_SI_NS1C_6fusion15FusionCallbacksIS1G_NS1K_17LinearCombinationISH_fSH_fLNS_15FloatRoundStyleE2EEESG_S1J_JEEENS4_5SM1004TMEM4LOAD26SM100_TMEM_LOAD_16dp128b8xESY_S19_NS4_17SM75_U32x4_LDSM_NENS4_14SM90_TMA_STOREES19_NS4_17SM90_U32x4_STSM_NENS4_39AutoVectorizingCopyWithAssumedAlignmentILi128EEEEEEvvEEEEvNT_6ParamsE,@"STO_CUDA_ENTRY STV_DEFAULT"
_ZN7cutlass13device_kernelINS_4gemm6kernel13GemmUniversalIN4cute5tupleIJiiiiEEENS1_10collective13CollectiveMmaINS1_35MainloopSm100TmaUmmaWarpSpecializedILi3ELi2ELi4ENS5_IJNS4_1CILi1EEESB_SB_EEEEENS5_IJNSA_ILi64EEESE_NSA_ILi128EEEEEENS_10tfloat32_tENS5_IJlSB_lEEESH_SI_NS4_8TiledMMAINS4_8MMA_AtomIJNS4_17SM100_MMA_TF32_SSISH_SH_fLi64ELi64ELNS4_4UMMA5MajorE0ELSN_0ELNSM_7ScaleInE0ELSO_0EEEEEENS4_6LayoutISC_NS5_IJNSA_ILi0EEESS_SS_EEEEENS5_IJNS4_10UnderscoreESV_SV_EEEEENS4_13SM90_TMA_LOADENS4_14ComposedLayoutINS4_7SwizzleILi3ELi4ELi3EEENS4_18smem_ptr_flag_bitsILi32EEENSR_INS5_IJNSA_ILi8EEENSA_ILi32EEEEEENS5_IJS15_SB_EEEEEEEvNS4_8identityESY_S19_vS1A_EENS_8epilogue10collective18CollectiveEpilogueINS1C_23Sm100TmaWarpSpecializedILi3ELi2ELi16ELb1ELb0EEEJSG_NS5_IJNSR_ISE_SB_EENSR_IS15_SB_EEEEESH_SI_SH_SI_NS1C_6fusion15FusionCallbacksIS1G_NS1K_17LinearCombinationISH_fSH_fLNS_15FloatRoundStyleE2EEESG_S1J_JEEENS4_5SM1004TMEM4LOAD26SM100_TMEM_LOAD_16dp128b8xESY_S19_NS4_17SM75_U32x4_LDSM_NENS4_14SM90_TMA_STOREES19_NS4_17SM90_U32x4_STSM_NENS4_39AutoVectorizingCopyWithAssumedAlignmentILi128EEEEEEvvEEEEvNT_6ParamsE:
[----:B------:R-:W1:Y:S01]  /*0000*/  LDC R1, c[0x0][0x37c] ;  /* 0x0000df00ff017b82 */ /* 0x000e620000000800 */
[----:B------:R-:W2:Y:S01]  /*0010*/  S2R R79, SR_TID.X ;  /* 0x00000000004f7919 */ /* 0x000ea20000002100 */
[----:B------:R-:W3:Y:S01]  /*0020*/  LDCU.64 UR8, c[0x0][0x890] ;  /* 0x00011200ff0877ac */ /* 0x000ee20008000a00 */
[----:B------:R-:W-:Y:S02]  /*0030*/  PRMT R67, RZ, 0x7610, R67 ;  /* 0x00007610ff437816 */ /* 0x000fe40000000043 */
[----:B------:R-:W-:Y:S01]  /*0040*/  ELECT P5, URZ, PT ;  /* 0x0000000000ff782f */ /* 0x000fe200038a0000 */
[----:B------:R-:W4:Y:S01]  /*0050*/  LDCU.64 UR56, c[0x0][0x358] ;  /* 0x00006b00ff3877ac */ /* 0x000f220008000a00 */
[----:B---3--:R-:W-:-:S04]  /*0060*/  UISETP.NE.U32.AND UP0, UPT, UR8, URZ, UPT ;  /* 0x000000ff0800728c */ /* 0x008fc8000bf05070 */
[----:B------:R-:W-:Y:S01]  /*0070*/  UISETP.NE.AND.EX UP0, UPT, UR9, URZ, UPT, UP0 ;  /* 0x000000ff0900728c */ /* 0x000fe2000bf05300 */
[----:B--2---:R-:W-:-:S05]  /*0080*/  SHF.R.U32.HI R73, RZ, 0x5, R79 ;  /* 0x00000005ff497819 */ /* 0x004fca000001164f */
[----:B------:R-:W2:Y:S02]  /*0090*/  SHFL.IDX PT, R0, R73, RZ, 0x1f ;  /* 0x00001fff49007589 */ /* 0x000ea400000e0000 */
[----:B--2---:R-:W-:Y:S01]  /*00a0*/  R2UR UR10, R0 ;  /* 0x00000000000a72ca */ /* 0x004fe200000e0000 */
[----:B-1--4-:R-:W-:-:S14]  /*00b0*/  BRA.U UP0, `(.L_x_0) ;  /* 0x00000001002c7547 */ /* 0x012fdc000b800000 */
[----:B------:R-:W1:Y:S02]  /*00c0*/  LDCU.64 UR4, c[0x0][0x888] ;  /* 0x00011100ff0477ac */ /* 0x000e640008000a00 */
[----:B-1----:R-:W-:-:S04]  /*00d0*/  UISETP.NE.U32.AND UP0, UPT, UR4, URZ, UPT ;  /* 0x000000ff0400728c */ /* 0x002fc8000bf05070 */
[----:B------:R-:W-:-:S09]  /*00e0*/  UISETP.NE.AND.EX UP0, UPT, UR5, URZ, UPT, UP0 ;  /* 0x000000ff0500728c */ /* 0x000fd2000bf05300 */
[----:B------:R-:W-:Y:S05]  /*00f0*/  BRA.U !UP0, `(.L_x_1) ;  /* 0x0000000108107547 */ /* 0x000fea000b800000 */
[----:B------:R-:W1:Y:S02]  /*0100*/  LDC.64 R2, c[0x0][0x888] ;  /* 0x00022200ff027b82 */ /* 0x000e640000000a00 */
[----:B-1----:R1:W5:Y:S01]  /*0110*/  LDG.E R35, desc[UR56][R2.64] ;  /* 0x0000003802237981 */ /* 0x002362000c1e1900 */
[----:B------:R-:W-:Y:S01]  /*0120*/  HFMA2 R67, -RZ, RZ, 0, 5.9604644775390625e-08 ;  /* 0x00000001ff437431 */ /* 0x000fe200000001ff */
[----:B------:R-:W-:Y:S05]  /*0130*/  BRA `(.L_x_0) ;  /* 0x00000000000c7947 */ /* 0x000fea0003800000 */
.L_x_1:
[----:B------:R-:W1:Y:S01]  /*0140*/  LDCU UR4, c[0x0][0x880] ;  /* 0x00011000ff0477ac */ /* 0x000e620008000800 */
[----:B------:R-:W-:Y:S01]  /*0150*/  HFMA2 R67, -RZ, RZ, 0, 5.9604644775390625e-08 ;  /* 0x00000001ff437431 */ /* 0x000fe200000001ff */
[----:B-1----:R-:W-:-:S07]  /*0160*/  MOV R35, UR4 ;  /* 0x0000000400237c02 */ /* 0x002fce0008000f00 */
.L_x_0:
[----:B------:R-:W2:Y:S02]  /*0170*/  LDCU.64 UR4, c[0x0][0x8b0] ;  /* 0x00011600ff0477ac */ /* 0x000ea40008000a00 */
[----:B--2---:R-:W-:-:S04]  /*0180*/  UISETP.NE.U32.AND UP0, UPT, UR4, URZ, UPT ;  /* 0x000000ff0400728c */ /* 0x004fc8000bf05070 */
[----:B------:R-:W-:-:S09]  /*0190*/  UISETP.NE.AND.EX UP0, UPT, UR5, URZ, UPT, UP0 ;  /* 0x000000ff0500728c */ /* 0x000fd2000bf05300 */
[----:B------:R-:W-:Y:S05]  /*01a0*/  BRA.U UP0, `(.L_x_2) ;  /* 0x0000000100247547 */ /* 0x000fea000b800000 */
[----:B------:R-:W2:Y:S02]  /*01b0*/  LDCU.64 UR4, c[0x0][0x8a8] ;  /* 0x00011500ff0477ac */ /* 0x000ea40008000a00 */
[----:B--2---:R-:W-:-:S04]  /*01c0*/  UISETP.NE.U32.AND UP0, UPT, UR4, URZ, UPT ;  /* 0x000000ff0400728c */ /* 0x004fc8000bf05070 */
[----:B------:R-:W-:-:S09]  /*01d0*/  UISETP.NE.AND.EX UP0, UPT, UR5, URZ, UPT, UP0 ;  /* 0x000000ff0500728c */ /* 0x000fd2000bf05300 */
[----:B------:R-:W-:Y:S05]  /*01e0*/  BRA.U !UP0, `(.L_x_3) ;  /* 0x00000001080c7547 */ /* 0x000fea000b800000 */
[----:B-1----:R-:W1:Y:S02]  /*01f0*/  LDC.64 R2, c[0x0][0x8a8] ;  /* 0x00022a00ff027b82 */ /* 0x002e640000000a00 */
[----:B-1----:R2:W5:Y:S01]  /*0200*/  LDG.E R33, desc[UR56][R2.64] ;  /* 0x0000003802217981 */ /* 0x002562000c1e1900 */
[----:B------:R-:W-:Y:S05]  /*0210*/  BRA `(.L_x_2) ;  /* 0x0000000000087947 */ /* 0x000fea0003800000 */
.L_x_3:
[----:B------:R-:W2:Y:S02]  /*0220*/  LDCU UR4, c[0x0][0x8a0] ;  /* 0x00011400ff0477ac */ /* 0x000ea40008000800 */
[----:B--2---:R-:W-:Y:S02]  /*0230*/  MOV R33, UR4 ;  /* 0x0000000400217c02 */ /* 0x004fe40008000f00 */
.L_x_2:
[----:B------:R-:W-:Y:S01]  /*0240*/  IMAD.U32 R0, RZ, RZ, UR10 ;  /* 0x0000000aff007e24 */ /* 0x000fe2000f8e00ff */
[----:B------:R-:W-:Y:S04]  /*0250*/  BSSY.RECONVERGENT B0, `(.L_x_4) ;  /* 0x000000c000007945 */ /* 0x000fe80003800200 */
[C---:B------:R-:W-:Y:S02]  /*0260*/  ISETP.NE.OR P1, PT, R0.reuse, 0x1, !P5 ;  /* 0x000000010000780c */ /* 0x040fe40006f25670 */
[----:B------:R-:W-:-:S11]  /*0270*/  ISETP.NE.OR P0, PT, R0, 0x3, !P5 ;  /* 0x000000030000780c */ /* 0x000fd60006f05670 */
[----:B------:R-:W-:Y:S05]  /*0280*/  @P1 BRA `(.L_x_5) ;  /* 0x0000000000201947 */ /* 0x000fea0003800000 */
[----:B------:R-:W3:Y:S02]  /*0290*/  LDCU.64 UR4, c[0x0][0x348] ;  /* 0x00006900ff0477ac */ /* 0x000ee40008000a00 */
[----:B---3--:R-:W-:Y:S02]  /*02a0*/  UIADD3 UR6, UP1, UPT, UR4, 0x80, URZ ;  /* 0x0000008004067890 */ /* 0x008fe4000ff3e0ff */
[----:B------:R-:W-:Y:S02]  /*02b0*/  UIADD3 UR4, UP0, UPT, UR4, 0x180, URZ ;  /* 0x0000018004047890 */ /* 0x000fe4000ff1e0ff */
[----:B------:R-:W-:Y:S02]  /*02c0*/  UIADD3.X UR7, UPT, UPT, URZ, UR5, URZ, UP1, !UPT ;  /* 0x00000005ff077290 */ /* 0x000fe40008ffe4ff */
[----:B------:R-:W-:-:S07]  /*02d0*/  UIADD3.X UR5, UPT, UPT, URZ, UR5, URZ, UP0, !UPT ;  /* 0x00000005ff057290 */ /* 0x000fce00087fe4ff */
[----:B------:R3:W-:Y:S02]  /*02e0*/  UTMACCTL.PF [UR6] ;  /* 0x00000000060079b9 */ /* 0x0007e40008040000 */
[----:B------:R3:W-:Y:S02]  /*02f0*/  UTMACCTL.PF [UR4] ;  /* 0x00000000040079b9 */ /* 0x0007e40008040000 */
[----:B---3--:R-:W-:Y:S01]  /*0300*/  NOP ;  /* 0x0000000000007918 */ /* 0x008fe20000000000 */
.L_x_5:
[----:B------:R-:W-:Y:S05]  /*0310*/  BSYNC.RECONVERGENT B0 ;  /* 0x0000000000007941 */ /* 0x000fea0003800200 */
.L_x_4:
[----:B------:R-:W-:Y:S04]  /*0320*/  BSSY.RECONVERGENT B0, `(.L_x_6) ;  /* 0x000000a000007945 */ /* 0x000fe80003800200 */
        /* <DEDUP_REMOVED lines=9> */
.L_x_7:
[----:B------:R-:W-:Y:S05]  /*03c0*/  BSYNC.RECONVERGENT B0 ;  /* 0x0000000000007941 */ /* 0x000fea0003800200 */
.L_x_6:
[----:B------:R-:W3:Y:S01]  /*03d0*/  LDCU.64 UR4, c[0x0][0x888] ;  /* 0x00011100ff0477ac */ /* 0x000ee20008000a00 */
[----:B------:R-:W-:Y:S02]  /*03e0*/  UISETP.EQ.U32.AND UP1, UPT, UR8, URZ, UPT ;  /* 0x000000ff0800728c */ /* 0x000fe4000bf22070 */
[----:B------:R-:W-:Y:S02]  /*03f0*/  UPLOP3.LUT UP2, UPT, UPT, UPT, UPT, 0x80, 0x8 ;  /* 0x000000000008789c */ /* 0x000fe40003f4f070 */
[----:B---3--:R-:W-:-:S04]  /*0400*/  UISETP.NE.U32.AND UP0, UPT, UR4, URZ, UPT ;  /* 0x000000ff0400728c */ /* 0x008fc8000bf05070 */
[----:B------:R-:W-:-:S04]  /*0410*/  UISETP.NE.AND.EX UP0, UPT, UR5, URZ, UPT, UP0 ;  /* 0x000000ff0500728c */ /* 0x000fc8000bf05300 */
[----:B------:R-:W-:-:S04]  /*0420*/  UISETP.EQ.OR.EX UP3, UPT, UR9, URZ, !UP0, UP1 ;  /* 0x000000ff0900728c */ /* 0x000fc8000c762710 */
[----:B------:R-:W-:-:S05]  /*0430*/  UP2UR UR43, UPR, URZ, 0x8 ;  /* 0x00000008ff2b7883 */ /* 0x000fca0008000000 */
[----:B------:R-:W-:Y:S07]  /*0440*/  BRA.U !UP3, `(.L_x_8) ;  /* 0x000000010b207547 */ /* 0x000fee000b800000 */
[----:B------:R-:W-:Y:S01]  /*0450*/  UISETP.NE.U32.AND UP2, UPT, UR8, URZ, UPT ;  /* 0x000000ff0800728c */ /* 0x000fe2000bf45070 */
[----:B-----5:R-:W-:Y:S01]  /*0460*/  FSETP.NEU.AND P0, PT, R35, RZ, PT ;  /* 0x000000ff2300720b */ /* 0x020fe20003f0d000 */
[----:B------:R-:W-:Y:S02]  /*0470*/  USEL UR4, URZ, 0xffffffff, UP0 ;  /* 0xffffffffff047887 */ /* 0x000fe40008000000 */
[----:B------:R-:W-:-:S10]  /*0480*/  UISETP.NE.AND.EX UP2, UPT, UR9, URZ, UPT, UP2 ;  /* 0x000000ff0900728c */ /* 0x000fd4000bf45320 */
[----:B------:R-:W-:Y:S01]  /*0490*/  VOTEU.ANY UP1, P0 ;  /* 0x0000000000ff7886 */ /* 0x000fe20000020100 */
[----:B------:R-:W-:-:S04]  /*04a0*/  @!UP2 USEL UR4, URZ, 0xffffffff, UP1 ;  /* 0xffffffffff04a887 */ /* 0x000fc80008800000 */
[----:B------:R-:W-:-:S04]  /*04b0*/  ULOP3.LUT UR4, UR4, 0x1, URZ, 0xc0, !UPT ;  /* 0x0000000104047892 */ /* 0x000fc8000f8ec0ff */
[----:B------:R-:W-:-:S11]  /*04c0*/  UISETP.NE.U32.AND UP2, UPT, UR4, 0x1, UPT ;  /* 0x000000010400788c */ /* 0x000fd6000bf45070 */
.L_x_8:
[----:B-12---:R-:W1:Y:S01]  /*04d0*/  SHFL.IDX PT, R2, R73, RZ, 0x1f ;  /* 0x00001fff49027589 */ /* 0x006e6200000e0000 */
[----:B------:R-:W-:-:S04]  /*04e0*/  UISETP.NE.AND UP1, UPT, UR10, 0x2, UPT ;  /* 0x000000020a00788c */ /* 0x000fc8000bf25270 */
[----:B------:R-:W-:Y:S01]  /*04f0*/  USEL UR20, URZ, 0x1, UP1 ;  /* 0x00000001ff147887 */ /* 0x000fe20008800000 */
[----:B-1----:R-:W-:-:S13]  /*0500*/  ISETP.NE.AND P0, PT, R2, RZ, PT ;  /* 0x000000ff0200720c */ /* 0x002fda0003f05270 */
[----:B------:R-:W-:Y:S05]  /*0510*/  @P0 BRA `(.L_x_9) ;  /* 0x0000000000400947 */ /* 0x000fea0003800000 */
[----:B------:R-:W1:Y:S01]  /*0520*/  S2UR UR4, SR_CgaCtaId ;  /* 0x00000000000479c3 */ /* 0x000e620000008800 */
[----:B------:R-:W-:Y:S01]  /*0530*/  UMOV UR5, 0x400 ;  /* 0x0000040000057882 */ /* 0x000fe20000000000 */
[----:B------:R-:W-:Y:S01]  /*0540*/  UMOV UR6, 0x1 ;  /* 0x0000000100067882 */ /* 0x000fe20000000000 */
[----:B------:R-:W-:Y:S01]  /*0550*/  ELECT P0, URZ, PT ;  /* 0x0000000000ff782f */ /* 0x000fe20003800000 */
[----:B------:R-:W-:-:S04]  /*0560*/  UIADD3 UR6, UPT, UPT, -UR6, 0x100000, URZ ;  /* 0x0010000006067890 */ /* 0x000fc8000fffe1ff */
[----:B------:R-:W-:Y:S02]  /*0570*/  USHF.L.U32 UR7, UR6, 0xb, URZ ;  /* 0x0000000b06077899 */ /* 0x000fe400080006ff */
[----:B------:R-:W-:Y:S02]  /*0580*/  USHF.L.U32 UR6, UR6, 0x1, URZ ;  /* 0x0000000106067899 */ /* 0x000fe400080006ff */
[----:B-1----:R-:W-:Y:S01]  /*0590*/  ULEA UR4, UR4, UR5, 0x18 ;  /* 0x0000000504047291 */ /* 0x002fe2000f8ec0ff */
[----:B------:R-:W1:Y:S11]  /*05a0*/  FENCE.VIEW.ASYNC.S ;  /* 0x00000000000073c6 */ /* 0x000e760000000000 */
[----:B-1----:R1:W2:Y:S01]  /*05b0*/  SYNCS.EXCH.64 URZ, [UR4], UR6 ;  /* 0x0000000604ff75b2 */ /* 0x0022a20008000100 */
[----:B------:R1:W3:Y:S01]  /*05c0*/  SYNCS.EXCH.64 URZ, [UR4+0x18], UR6 ;  /* 0x0000180604ff75b2 */ /* 0x0002e20008000100 */
[----:B------:R1:W4:Y:S01]  /*05d0*/  SYNCS.EXCH.64 URZ, [UR4+0x8], UR6 ;  /* 0x0000080604ff75b2 */ /* 0x0003220008000100 */
[----:B------:R1:W1:Y:S01]  /*05e0*/  SYNCS.EXCH.64 URZ, [UR4+0x20], UR6 ;  /* 0x0000200604ff75b2 */ /* 0x0002620008000100 */
[----:B------:R1:W1:Y:S01]  /*05f0*/  SYNCS.EXCH.64 URZ, [UR4+0x10], UR6 ;  /* 0x0000100604ff75b2 */ /* 0x0002620008000100 */
[----:B------:R1:W1:Y:S01]  /*0600*/  SYNCS.EXCH.64 URZ, [UR4+0x28], UR6 ;  /* 0x0000280604ff75b2 */ /* 0x0002620008000100 */
[----:B------:R-:W-:Y:S01]  /*0610*/  NOP ;  /* 0x0000000000007918 */ /* 0x000fe20000000000 */
.L_x_9:
[----:B------:R-:W2:Y:S01]  /*0620*/  SHFL.IDX PT, R2, R73, RZ, 0x1f ;  /* 0x00001fff49027589 */ /* 0x000ea200000e0000 */
[----:B------:R-:W-:Y:S01]  /*0630*/  NOP ;  /* 0x0000000000007918 */ /* 0x000fe20000000000 */
[----:B--2---:R-:W-:-:S13]  /*0640*/  ISETP.NE.AND P0, PT, R2, 0x1, PT ;  /* 0x000000010200780c */ /* 0x004fda0003f05270 */
[----:B------:R-:W-:Y:S05]  /*0650*/  @P0 BRA `(.L_x_10) ;  /* 0x0000000000500947 */ /* 0x000fea0003800000 */
[----:B-1----:R-:W1:Y:S01]  /*0660*/  S2UR UR4, SR_CgaCtaId ;  /* 0x00000000000479c3 */ /* 0x002e620000008800 */
[----:B------:R-:W-:Y:S01]  /*0670*/  UMOV UR5, 0x400 ;  /* 0x0000040000057882 */ /* 0x000fe20000000000 */
[----:B------:R-:W-:Y:S01]  /*0680*/  UMOV UR8, 0x20 ;  /* 0x0000002000087882 */ /* 0x000fe20000000000 */
[----:B------:R-:W-:Y:S01]  /*0690*/  UMOV UR6, 0x80 ;  /* 0x0000008000067882 */ /* 0x000fe20000000000 */
[----:B------:R-:W-:-:S04]  /*06a0*/  UIADD3 UR8, UPT, UPT, -UR8, 0x100000, URZ ;  /* 0x0010000008087890 */ /* 0x000fc8000fffe1ff */
[----:B------:R-:W-:Y:S02]  /*06b0*/  USHF.L.U32 UR9, UR8, 0xb, URZ ;  /* 0x0000000b08097899 */ /* 0x000fe400080006ff */
[----:B------:R-:W-:Y:S02]  /*06c0*/  USHF.L.U32 UR8, UR8, 0x1, URZ ;  /* 0x0000000108087899 */ /* 0x000fe400080006ff */
[----:B------:R-:W-:-:S04]  /*06d0*/  UIADD3 UR6, UPT, UPT, -UR6, 0x100000, URZ ;  /* 0x0010000006067890 */ /* 0x000fc8000fffe1ff */
[----:B------:R-:W-:Y:S02]  /*06e0*/  USHF.L.U32 UR7, UR6, 0xb, URZ ;  /* 0x0000000b06077899 */ /* 0x000fe400080006ff */
[----:B------:R-:W-:Y:S01]  /*06f0*/  USHF.L.U32 UR6, UR6, 0x1, URZ ;  /* 0x0000000106067899 */ /* 0x000fe200080006ff */
[----:B------:R-:W-:Y:S01]  /*0700*/  ELECT P0, URZ, PT ;  /* 0x0000000000ff782f */ /* 0x000fe20003800000 */
[----:B-1----:R-:W-:Y:S01]  /*0710*/  ULEA UR4, UR4, UR5, 0x18 ;  /* 0x0000000504047291 */ /* 0x002fe2000f8ec0ff */
[----:B------:R-:W1:Y:S11]  /*0720*/  FENCE.VIEW.ASYNC.S ;  /* 0x00000000000073c6 */ /* 0x000e760000000000 */
[----:B-1----:R2:W1:Y:S01]  /*0730*/  SYNCS.EXCH.64 URZ, [UR4+0x30], UR8 ;  /* 0x0000300804ff75b2 */ /* 0x0024620008000100 */
[----:B------:R2:W1:Y:S01]  /*0740*/  SYNCS.EXCH.64 URZ, [UR4+0x48], UR6 ;  /* 0x0000480604ff75b2 */ /* 0x0004620008000100 */
[----:B------:R2:W1:Y:S01]  /*0750*/  SYNCS.EXCH.64 URZ, [UR4+0x38], UR8 ;  /* 0x0000380804ff75b2 */ /* 0x0004620008000100 */
[----:B------:R2:W1:Y:S01]  /*0760*/  SYNCS.EXCH.64 URZ, [UR4+0x50], UR6 ;  /* 0x0000500604ff75b2 */ /* 0x0004620008000100 */
[----:B------:R2:W1:Y:S01]  /*0770*/  SYNCS.EXCH.64 URZ, [UR4+0x40], UR8 ;  /* 0x0000400804ff75b2 */ /* 0x0004620008000100 */
[----:B------:R2:W1:Y:S02]  /*0780*/  SYNCS.EXCH.64 URZ, [UR4+0x58], UR6 ;  /* 0x0000580604ff75b2 */ /* 0x0004640008000100 */
[----:B--2---:R-:W-:Y:S01]  /*0790*/  NOP ;  /* 0x0000000000007918 */ /* 0x004fe20000000000 */
.L_x_10:
[----:B------:R-:W2:Y:S01]  /*07a0*/  SHFL.IDX PT, R2, R73, RZ, 0x1f ;  /* 0x00001fff49027589 */ /* 0x000ea200000e0000 */
[----:B------:R-:W-:Y:S01]  /*07b0*/  NOP ;  /* 0x0000000000007918 */ /* 0x000fe20000000000 */
[----:B--2---:R-:W-:-:S13]  /*07c0*/  ISETP.NE.AND P0, PT, R2, 0x3, PT ;  /* 0x000000030200780c */ /* 0x004fda0003f05270 */
[----:B------:R-:W-:Y:S05]  /*07d0*/  @P0 BRA `(.L_x_11) ;  /* 0x0000000000300947 */ /* 0x000fea0003800000 */
[----:B-1----:R-:W1:Y:S01]  /*07e0*/  S2UR UR6, SR_CgaCtaId ;  /* 0x00000000000679c3 */ /* 0x002e620000008800 */
[----:B------:R-:W-:Y:S01]  /*07f0*/  UMOV UR4, 0x400 ;  /* 0x0000040000047882 */ /* 0x000fe20000000000 */
[----:B------:R-:W-:Y:S01]  /*0800*/  UMOV UR5, 0x20 ;  /* 0x0000002000057882 */ /* 0x000fe20000000000 */
[----:B------:R-:W-:Y:S01]  /*0810*/  ELECT P0, URZ, PT ;  /* 0x0000000000ff782f */ /* 0x000fe20003800000 */
[----:B-1----:R-:W-:Y:S02]  /*0820*/  ULEA UR6, UR6, UR4, 0x18 ;  /* 0x0000000406067291 */ /* 0x002fe4000f8ec0ff */
[----:B------:R-:W-:-:S04]  /*0830*/  UIADD3 UR4, UPT, UPT, -UR5, 0x100000, URZ ;  /* 0x0010000005047890 */ /* 0x000fc8000fffe1ff */
[----:B------:R-:W-:Y:S02]  /*0840*/  USHF.L.U32 UR5, UR4, 0xb, URZ ;  /* 0x0000000b04057899 */ /* 0x000fe400080006ff */
[----:B------:R-:W-:Y:S01]  /*0850*/  USHF.L.U32 UR4, UR4, 0x1, URZ ;  /* 0x0000000104047899 */ /* 0x000fe200080006ff */
[----:B------:R-:W1:Y:S11]  /*0860*/  FENCE.VIEW.ASYNC.S ;  /* 0x00000000000073c6 */ /* 0x000e760000000000 */
[----:B-1----:R2:W1:Y:S01]  /*0870*/  SYNCS.EXCH.64 URZ, [UR6+0x60], UR4 ;  /* 0x0000600406ff75b2 */ /* 0x0024620008000100 */
[----:B------:R2:W1:Y:S02]  /*0880*/  SYNCS.EXCH.64 URZ, [UR6+0x68], UR4 ;  /* 0x0000680406ff75b2 */ /* 0x0004640008000100 */
[----:B--2---:R-:W-:Y:S01]  /*0890*/  NOP ;  /* 0x0000000000007918 */ /* 0x004fe20000000000 */
.L_x_11:
[----:B------:R-:W2:Y:S01]  /*08a0*/  SHFL.IDX PT, R2, R73, RZ, 0x1f ;  /* 0x00001fff49027589 */ /* 0x000ea200000e0000 */
[----:B------:R-:W-:Y:S01]  /*08b0*/  NOP ;  /* 0x0000000000007918 */ /* 0x000fe20000000000 */
[----:B--2---:R-:W-:-:S13]  /*08c0*/  ISETP.NE.AND P0, PT, R2, 0x4, PT ;  /* 0x000000040200780c */ /* 0x004fda0003f05270 */
[----:B------:R-:W-:Y:S05]  /*08d0*/  @P0 BRA `(.L_x_12) ;  /* 0x00000000004c0947 */ /* 0x000fea0003800000 */
[----:B-1----:R-:W1:Y:S01]  /*08e0*/  S2UR UR6, SR_CgaCtaId ;  /* 0x00000000000679c3 */ /* 0x002e620000008800 */
[----:B------:R-:W-:Y:S01]  /*08f0*/  UMOV UR4, 0x100 ;  /* 0x0000010000047882 */ /* 0x000fe20000000000 */
[----:B------:R-:W-:Y:S01]  /*0900*/  UMOV UR5, 0x400 ;  /* 0x0000040000057882 */ /* 0x000fe20000000000 */
[----:B------:R-:W-:Y:S01]  /*0910*/  USEL UR4, UR4, 0xe0, UP2 ;  /* 0x000000e004047887 */ /* 0x000fe20009000000 */
[----:B------:R-:W-:Y:S01]  /*0920*/  UMOV UR8, 0x1 ;  /* 0x0000000100087882 */ /* 0x000fe20000000000 */
[----:B------:R-:W-:Y:S01]  /*0930*/  ELECT P0, URZ, PT ;  /* 0x0000000000ff782f */ /* 0x000fe20003800000 */
[----:B------:R-:W-:-:S04]  /*0940*/  UIADD3 UR8, UPT, UPT, -UR8, 0x100000, URZ ;  /* 0x0010000008087890 */ /* 0x000fc8000fffe1ff */
[----:B------:R-:W-:Y:S02]  /*0950*/  USHF.L.U32 UR9, UR8, 0xb, URZ ;  /* 0x0000000b08097899 */ /* 0x000fe400080006ff */
[----:B------:R-:W-:Y:S02]  /*0960*/  USHF.L.U32 UR8, UR8, 0x1, URZ ;  /* 0x0000000108087899 */ /* 0x000fe400080006ff */
[----:B-1----:R-:W-:Y:S02]  /*0970*/  ULEA UR6, UR6, UR5, 0x18 ;  /* 0x0000000506067291 */ /* 0x002fe4000f8ec0ff */
[----:B------:R-:W-:-:S04]  /*0980*/  UIADD3 UR4, UPT, UPT, -UR4, 0x100000, URZ ;  /* 0x0010000004047890 */ /* 0x000fc8000fffe1ff */
[----:B------:R-:W-:Y:S02]  /*0990*/  USHF.L.U32 UR5, UR4, 0xb, URZ ;  /* 0x0000000b04057899 */ /* 0x000fe400080006ff */
[----:B------:R-:W-:Y:S01]  /*09a0*/  USHF.L.U32 UR4, UR4, 0x1, URZ ;  /* 0x0000000104047899 */ /* 0x000fe200080006ff */
[----:B------:R-:W1:Y:S03]  /*09b0*/  FENCE.VIEW.ASYNC.S ;  /* 0x00000000000073c6 */ /* 0x000e660000000000 */
[----:B-1----:R2:W1:Y:S08]  /*09c0*/  SYNCS.EXCH.64 URZ, [UR6+0x70], UR8 ;  /* 0x0000700806ff75b2 */ /* 0x0024700008000100 */
[----:B------:R2:W1:Y:S01]  /*09d0*/  SYNCS.EXCH.64 URZ, [UR6+0x80], UR4 ;  /* 0x0000800406ff75b2 */ /* 0x0004620008000100 */
[----:B------:R2:W1:Y:S01]  /*09e0*/  SYNCS.EXCH.64 URZ, [UR6+0x78], UR8 ;  /* 0x0000780806ff75b2 */ /* 0x0004620008000100 */
[----:B------:R2:W1:Y:S02]  /*09f0*/  SYNCS.EXCH.64 URZ, [UR6+0x88], UR4 ;  /* 0x0000880406ff75b2 */ /* 0x0004640008000100 */
[----:B--2---:R-:W-:Y:S01]  /*0a00*/  NOP ;  /* 0x0000000000007918 */ /* 0x004fe20000000000 */
.L_x_12:
        /* <DEDUP_REMOVED lines=22> */
[----:B------:R2:W1:Y:S01]  /*0b70*/  SYNCS.EXCH.64 URZ, [UR4+0xc0], UR6 ;  /* 0x0000c00604ff75b2 */ /* 0x0004620008000100 */
[----:B------:R2:W1:Y:S01]  /*0b80*/  SYNCS.EXCH.64 URZ, [UR4+0xa8], UR8 ;  /* 0x0000a80804ff75b2 */ /* 0x0004620008000100 */
[----:B------:R2:W1:Y:S02]  /*0b90*/  SYNCS.EXCH.64 URZ, [UR4+0xc8], UR6 ;  /* 0x0000c80604ff75b2 */ /* 0x0004640008000100 */
[----:B--2---:R-:W-:Y:S01]  /*0ba0*/  NOP ;  /* 0x0000000000007918 */ /* 0x004fe20000000000 */
.L_x_13:
        /* <DEDUP_REMOVED lines=13> */
[----:B-1----:R2:W1:Y:S01]  /*0c80*/  SYNCS.EXCH.64 URZ, [UR4+0xd0], UR6 ;  /* 0x0000d00604ff75b2 */ /* 0x0024620008000100 */
[----:B------:R2:W1:Y:S01]  /*0c90*/  SYNCS.EXCH.64 URZ, [UR4+0xe0], UR6 ;  /* 0x0000e00604ff75b2 */ /* 0x0004620008000100 */
[----:B------:R2:W1:Y:S01]  /*0ca0*/  SYNCS.EXCH.64 URZ, [UR4+0xd8], UR6 ;  /* 0x0000d80604ff75b2 */ /* 0x0004620008000100 */
[----:B------:R2:W1:Y:S02]  /*0cb0*/  SYNCS.EXCH.64 URZ, [UR4+0xe8], UR6 ;  /* 0x0000e80604ff75b2 */ /* 0x0004640008000100 */
[----:B--2---:R-:W-:Y:S01]  /*0cc0*/  NOP ;  /* 0x0000000000007918 */ /* 0x004fe20000000000 */
.L_x_14:
[----:B------:R-:W2:Y:S01]  /*0cd0*/  S2UR UR5, SR_CTAID.X ;  /* 0x00000000000579c3 */ /* 0x000ea20000002500 */
[----:B------:R-:W-:-:S05]  /*0ce0*/  CS2R.32 R68, SR_CgaSize ;  /* 0x0000000000447805 */ /* 0x000fca0000008a00 */
[----:B------:R-:W-:-:S05]  /*0cf0*/  IMAD R68, R68, -0xa0, RZ ;  /* 0xffffff6044447824 */ /* 0x000fca00078e02ff */
[----:B-1----:R-:W-:-:S14]  /*0d00*/  R2UR UR7, R68 ;  /* 0x00000000440772ca */ /* 0x002fdc00000e0000 */
[----:B------:R-:W1:Y:S01]  /*0d10*/  LDCU UR7, c[0x0][UR7+0x2b0] ;  /* 0x00005600070777ac */ /* 0x000e620008000800 */
[----:B------:R-:W-:Y:S01]  /*0d20*/  NOP ;  /* 0x0000000000007918 */ /* 0x000fe20000000000 */
[----:B------:R-:W-:-:S05]  /*0d30*/  CS2R.32 R68, SR_CgaSize ;  /* 0x0000000000447805 */ /* 0x000fca0000008a00 */
[----:B------:R-:W-:-:S05]  /*0d40*/  IMAD R68, R68, -0xa0, RZ ;  /* 0xffffff6044447824 */ /* 0x000fca00078e02ff */
[----:B------:R-:W-:-:S14]  /*0d50*/  R2UR UR6, R68 ;  /* 0x00000000440672ca */ /* 0x000fdc00000e0000 */
[----:B------:R-:W3:Y:S01]  /*0d60*/  LDCU UR6, c[0x0][UR6+0x2b4] ;  /* 0x00005680060677ac */ /* 0x000ee20008000800 */
[----:B------:R-:W4:Y:S08]  /*0d70*/  S2UR UR4, SR_CTAID.Y ;  /* 0x00000000000479c3 */ /* 0x000f300000002600 */
[----:B------:R-:W3:Y:S01]  /*0d80*/  LDC R9, c[0x0][0xb24] ;  /* 0x0002c900ff097b82 */ /* 0x000ee20000000800 */
[----:B--2---:R-:W-:-:S02]  /*0d90*/  I2FP.F32.U32 R4, UR5 ;  /* 0x0000000500047c45 */ /* 0x004fc40008201000 */
[----:B------:R-:W-:-:S05]  /*0da0*/  CS2R.32 R5, SR_CgaSize ;  /* 0x0000000000057805 */ /* 0x000fca0000008a00 */
[----:B------:R-:W-:-:S06]  /*0db0*/  IMAD R5, R5, -0xa0, RZ ;  /* 0xffffff6005057824 */ /* 0x000fcc00078e02ff */
[----:B------:R-:W2:Y:S01]  /*0dc0*/  LDC R5, c[0x0][R5+0x2a0] ;  /* 0x0000a80005057b82 */ /* 0x000ea20000000800 */
[----:B------:R-:W-:Y:S01]  /*0dd0*/  MOV R21, UR5 ;  /* 0x0000000500157c02 */ /* 0x000fe20008000f00 */
[----:B-1----:R-:W-:Y:S01]  /*0de0*/  FMUL R4, R4, UR7 ;  /* 0x0000000704047c20 */ /* 0x002fe20008400000 */
[----:B----4-:R-:W-:Y:S02]  /*0df0*/  I2FP.F32.U32 R2, UR4 ;  /* 0x0000000400027c45 */ /* 0x010fe40008201000 */
[----:B------:R-:W-:-:S05]  /*0e00*/  CS2R.32 R3, SR_CgaSize ;  /* 0x0000000000037805 */ /* 0x000fca0000008a00 */
[----:B------:R-:W-:-:S06]  /*0e10*/  IMAD R3, R3, -0xa0, RZ ;  /* 0xffffff6003037824 */ /* 0x000fcc00078e02ff */
[----:B------:R-:W1:Y:S01]  /*0e20*/  LDC R3, c[0x0][R3+0x2a4] ;  /* 0x0000a90003037b82 */ /* 0x000e620000000800 */
[----:B------:R-:W4:Y:S01]  /*0e30*/  F2I.U32.TRUNC.NTZ R68, R4 ;  /* 0x0000000400447305 */ /* 0x000f22000020f000 */
[----:B------:R-:W-:Y:S01]  /*0e40*/  MOV R20, UR4 ;  /* 0x0000000400147c02 */ /* 0x000fe20008000f00 */
[----:B---3--:R-:W-:-:S05]  /*0e50*/  FMUL R2, R2, UR6 ;  /* 0x0000000602027c20 */ /* 0x008fca0008400000 */
[----:B------:R-:W-:Y:S01]  /*0e60*/  BAR.SYNC.DEFER_BLOCKING 0x0 ;  /* 0x0000000000007b1d */ /* 0x000fe20000010000 */
[----:B------:R-:W-:-:S05]  /*0e70*/  ISETP.GE.AND P0, PT, R9, 0x1, PT ;  /* 0x000000010900780c */ /* 0x000fca0003f06270 */
[----:B------:R-:W3:Y:S02]  /*0e80*/  F2I.U32.TRUNC.NTZ R66, R2 ;  /* 0x0000000200427305 */ /* 0x000ee4000020f000 */
[----:B------:R-:W1:Y:S01]  /*0e90*/  S2UR UR60, SR_CTAID.Z ;  /* 0x00000000003c79c3 */ /* 0x000e620000002700 */
[----:B----4-:R-:W-:-:S05]  /*0ea0*/  IADD3 R68, PT, PT, -R68, RZ, RZ ;  /* 0x000000ff44447210 */ /* 0x010fca0007ffe1ff */
[----:B--2---:R-:W-:Y:S01]  /*0eb0*/  IMAD R68, R5, R68, UR5 ;  /* 0x0000000505447e24 */ /* 0x004fe2000f8e0244 */
[----:B---3--:R-:W-:-:S05]  /*0ec0*/  IADD3 R66, PT, PT, -R66, RZ, RZ ;  /* 0x000000ff42427210 */ /* 0x008fca0007ffe1ff */
[----:B-1----:R-:W-:Y:S01]  /*0ed0*/  IMAD R66, R3, R66, UR4 ;  /* 0x0000000403427e24 */ /* 0x002fe2000f8e0242 */
[----:B------:R-:W-:Y:S06]  /*0ee0*/  @!P0 BRA `(.L_x_15) ;  /* 0x0000000000b88947 */ /* 0x000fec0003800000 */
[----:B------:R-:W1:Y:S01]  /*0ef0*/  LDC.64 R4, c[0x0][0xb18] ;  /* 0x0002c600ff047b82 */ /* 0x000e620000000a00 */
[----:B------:R-:W-:-:S07]  /*0f00*/  ISETP.NE.AND P0, PT, R9, 0x1, PT ;  /* 0x000000010900780c */ /* 0x000fce0003f05270 */
[----:B------:R-:W2:Y:S08]  /*0f10*/  LDC R10, c[0x0][0xb0c] ;  /* 0x0002c300ff0a7b82 */ /* 0x000eb00000000800 */
[----:B------:R-:W3:Y:S08]  /*0f20*/  LDC R11, c[0x0][0x370] ;  /* 0x0000dc00ff0b7b82 */ /* 0x000ef00000000800 */
[----:B------:R-:W4:Y:S01]  /*0f30*/  LDC R12, c[0x0][0x374] ;  /* 0x0000dd00ff0c7b82 */ /* 0x000f220000000800 */
[----:B-1----:R-:W-:-:S07]  /*0f40*/  ISETP.NE.AND P1, PT, R4, 0x1, PT ;  /* 0x000000010400780c */ /* 0x002fce0003f25270 */
[----:B------:R-:W3:Y:S01]  /*0f50*/  LDC.64 R6, c[0x0][0xb10] ;  /* 0x0002c400ff067b82 */ /* 0x000ee20000000a00 */
[----:B--2---:R-:W-:-:S07]  /*0f60*/  ISETP.NE.AND P2, PT, R10, 0x1, PT ;  /* 0x000000010a00780c */ /* 0x004fce0003f45270 */
[----:B------:R-:W1:Y:S08]  /*0f70*/  LDC R8, c[0x0][0xb20] ;  /* 0x0002c800ff087b82 */ /* 0x000e700000000800 */
[----:B------:R-:W2:Y:S01]  /*0f80*/  LDC.64 R2, c[0x0][0xb28] ;  /* 0x0002ca00ff027b82 */ /* 0x000ea20000000a00 */
[----:B----4-:R-:W-:-:S04]  /*0f90*/  IMAD.HI.U32 R13, R12, R5, RZ ;  /* 0x000000050c0d7227 */ /* 0x010fc800078e00ff */
[----:B------:R-:W-:-:S04]  /*0fa0*/  IMAD.HI.U32 R5, R20, R5, RZ ;  /* 0x0000000514057227 */ /* 0x000fc800078e00ff */
[----:B---3--:R-:W-:-:S04]  /*0fb0*/  IMAD.HI.U32 R14, R11, R6, RZ ;  /* 0x000000060b0e7227 */ /* 0x008fc800078e00ff */
[C---:B------:R-:W-:Y:S01]  /*0fc0*/  IMAD.HI.U32 R16, R21.reuse, R6, RZ ;  /* 0x0000000615107227 */ /* 0x040fe200078e00ff */
[-C--:B------:R-:W-:Y:S02]  /*0fd0*/  @P2 SHF.R.U32.HI R11, RZ, R7.reuse, R14 ;  /* 0x00000007ff0b2219 */ /* 0x080fe4000001160e */
[-C--:B-1----:R-:W-:Y:S02]  /*0fe0*/  @P1 SHF.R.U32.HI R12, RZ, R8.reuse, R13 ;  /* 0x00000008ff0c1219 */ /* 0x082fe4000001160d */
[----:B------:R-:W-:Y:S02]  /*0ff0*/  SHF.R.U32.HI R5, RZ, R8, R5 ;  /* 0x00000008ff057219 */ /* 0x000fe40000011605 */
[----:B------:R-:W-:Y:S02]  /*1000*/  SHF.R.U32.HI R16, RZ, R7, R16 ;  /* 0x00000007ff107219 */ /* 0x000fe40000011610 */
[----:B------:R-:W-:Y:S01]  /*1010*/  SEL R5, R20, R5, !P1 ;  /* 0x0000000514057207 */ /* 0x000fe20004800000 */
[----:B--2---:R-:W-:Y:S01]  /*1020*/  IMAD.HI.U32 R14, R12, R2, RZ ;  /* 0x000000020c0e7227 */ /* 0x004fe200078e00ff */
[----:B------:R-:W-:-:S02]  /*1030*/  SEL R7, R21, R16, !P2 ;  /* 0x0000001015077207 */ /* 0x000fc40005000000 */
[----:B------:R-:W-:Y:S01]  /*1040*/  IADD3 R13, PT, PT, -R5, RZ, RZ ;  /* 0x000000ff050d7210 */ /* 0x000fe20007ffe1ff */
[----:B------:R-:W-:Y:S01]  /*1050*/  IMAD.HI.U32 R6, R11, R2, RZ ;  /* 0x000000020b067227 */ /* 0x000fe200078e00ff */
[----:B------:R-:W-:-:S03]  /*1060*/  @P0 SHF.R.U32.HI R12, RZ, R3, R14 ;  /* 0x00000003ff0c0219 */ /* 0x000fc6000001160e */
[----:B------:R-:W-:Y:S01]  /*1070*/  IMAD R13, R4, R13, R20 ;  /* 0x0000000d040d7224 */ /* 0x000fe200078e0214 */
[----:B------:R-:W-:Y:S01]  /*1080*/  @P0 SHF.R.U32.HI R11, RZ, R3, R6 ;  /* 0x00000003ff0b0219 */ /* 0x000fe20000011606 */
[----:B------:R-:W-:-:S04]  /*1090*/  IMAD R12, R12, R9, RZ ;  /* 0x000000090c0c7224 */ /* 0x000fc800078e02ff */
[----:B------:R-:W-:Y:S01]  /*10a0*/  IMAD R6, R11, R9, RZ ;  /* 0x000000090b067224 */ /* 0x000fe200078e02ff */
[----:B------:R-:W-:-:S04]  /*10b0*/  ISETP.GE.AND P1, PT, R5, R12, PT ;  /* 0x0000000c0500720c */ /* 0x000fc80003f26270 */
[----:B------:R-:W-:Y:S01]  /*10c0*/  ISETP.GE.OR P1, PT, R7, R6, P1 ;  /* 0x000000060700720c */ /* 0x000fe20000f26670 */
[----:B------:R-:W-:-:S05]  /*10d0*/  IMAD.HI.U32 R6, R5, R2, RZ ;  /* 0x0000000205067227 */ /* 0x000fca00078e00ff */
[----:B------:R-:W-:-:S04]  /*10e0*/  SHF.R.U32.HI R6, RZ, R3, R6 ;  /* 0x00000003ff067219 */ /* 0x000fc80000011606 */
[----:B------:R-:W-:-:S03]  /*10f0*/  SEL R6, R5, R6, !P0 ;  /* 0x0000000605067207 */ /* 0x000fc60004000000 */
[----:B------:R-:W-:Y:S01]  /*1100*/  @!P1 IMAD.HI.U32 R8, R7, R2, RZ ;  /* 0x0000000207089227 */ /* 0x000fe200078e00ff */
[----:B------:R-:W-:-:S04]  /*1110*/  IADD3 R2, PT, PT, -R6, RZ, RZ ;  /* 0x000000ff06027210 */ /* 0x000fc80007ffe1ff */
[----:B------:R-:W-:Y:S01]  /*1120*/  @!P1 SHF.R.U32.HI R8, RZ, R3, R8 ;  /* 0x00000003ff089219 */ /* 0x000fe20000011608 */
[----:B------:R-:W-:-:S03]  /*1130*/  IMAD R2, R9, R2, R5 ;  /* 0x0000000209027224 */ /* 0x000fc600078e0205 */
[----:B------:R-:W-:-:S05]  /*1140*/  @!P1 SEL R3, R7, R8, !P0 ;  /* 0x0000000807039207 */ /* 0x000fca0004000000 */
[--C-:B------:R-:W-:Y:S02]  /*1150*/  @!P1 IMAD.IADD R6, R6, 0x1, -R3.reuse ;  /* 0x0000000106069824 */ /* 0x100fe400078e0a03 */
[----:B------:R-:W-:Y:S01]  /*1160*/  @!P1 IMAD R3, R2, R11, R3 ;  /* 0x0000000b02039224 */ /* 0x000fe200078e0203 */
[----:B------:R-:W-:Y:S01]  /*1170*/  IADD3 R2, PT, PT, -R7, RZ, RZ ;  /* 0x000000ff07027210 */ /* 0x000fe20007ffe1ff */
[----:B------:R-:W-:Y:S02]  /*1180*/  @!P1 IMAD R5, R6, R9, R7 ;  /* 0x0000000906059224 */ /* 0x000fe400078e0207 */
[----:B------:R-:W-:Y:S02]  /*1190*/  @!P1 IMAD.MOV.U32 R7, RZ, RZ, R3 ;  /* 0x000000ffff079224 */ /* 0x000fe400078e0003 */
[----:B------:R-:W-:Y:S02]  /*11a0*/  IMAD R2, R10, R2, R21 ;  /* 0x000000020a027224 */ /* 0x000fe400078e0215 */
[----:B------:R-:W-:-:S02]  /*11b0*/  IMAD R20, R5, R4, R13 ;  /* 0x0000000405147224 */ /* 0x000fc400078e020d */
[----:B------:R-:W-:Y:S02]  /*11c0*/  IMAD R21, R7, R10, R2 ;  /* 0x0000000a07157224 */ /* 0x000fe400078e0202 */
.L_x_15:
[----:B------:R-:W1:Y:S01]  /*11d0*/  LDCU UR4, c[0x0][0xb30] ;  /* 0x00016600ff0477ac */ /* 0x000e620008000800 */
[----:B------:R-:W2:Y:S08]  /*11e0*/  S2UR UR53, SR_CgaCtaId ;  /* 0x00000000003579c3 */ /* 0x000eb00000008800 */
[----:B------:R-:W3:Y:S01]  /*11f0*/  LDC R26, c[0x0][0xb24] ;  /* 0x0002c900ff1a7b82 */ /* 0x000ee20000000800 */
[----:B-1----:R-:W-:-:S09]  /*1200*/  UISETP.NE.AND UP1, UPT, UR4, 0x1, UPT ;  /* 0x000000010400788c */ /* 0x002fd2000bf25270 */
[----:B--2---:R-:W-:Y:S05]  /*1210*/  BRA.U UP1, `(.L_x_16) ;  /* 0x0000000101407547 */ /* 0x004fea000b800000 */
[----:B------:R-:W1:Y:S08]  /*1220*/  LDC.64 R4, c[0x0][0xb10] ;  /* 0x0002c400ff047b82 */ /* 0x000e700000000a00 */
[----:B------:R-:W2:Y:S08]  /*1230*/  LDC.64 R2, c[0x0][0xb18] ;  /* 0x0002c600ff027b82 */ /* 0x000eb00000000a00 */
[----:B------:R-:W4:Y:S08]  /*1240*/  LDC R6, c[0x0][0xb20] ;  /* 0x0002c800ff067b82 */ /* 0x000f300000000800 */
[----:B------:R-:W3:Y:S01]  /*1250*/  LDC R8, c[0x0][0xb0c] ;  /* 0x0002c300ff087b82 */ /* 0x000ee20000000800 */
[----:B-1----:R-:W-:-:S05]  /*1260*/  IMAD.HI.U32 R4, R21, R4, RZ ;  /* 0x0000000415047227 */ /* 0x002fca00078e00ff */
[----:B------:R-:W-:Y:S01]  /*1270*/  SHF.R.U32.HI R4, RZ, R5, R4 ;  /* 0x00000005ff047219 */ /* 0x000fe20000011604 */
[----:B--2---:R-:W-:Y:S01]  /*1280*/  IMAD.HI.U32 R3, R20, R3, RZ ;  /* 0x0000000314037227 */ /* 0x004fe200078e00ff */
[----:B------:R-:W-:-:S04]  /*1290*/  ISETP.NE.AND P0, PT, R2, 0x1, PT ;  /* 0x000000010200780c */ /* 0x000fc80003f05270 */
[----:B----4-:R-:W-:-:S04]  /*12a0*/  SHF.R.U32.HI R3, RZ, R6, R3 ;  /* 0x00000006ff037219 */ /* 0x010fc80000011603 */
[----:B------:R-:W-:Y:S02]  /*12b0*/  SEL R3, R20, R3, !P0 ;  /* 0x0000000314037207 */ /* 0x000fe40004000000 */
[----:B---3--:R-:W-:-:S04]  /*12c0*/  ISETP.NE.AND P1, PT, R8, 0x1, PT ;  /* 0x000000010800780c */ /* 0x008fc80003f25270 */
[----:B------:R-:W-:-:S05]  /*12d0*/  SEL R4, R21, R4, !P1 ;  /* 0x0000000415047207 */ /* 0x000fca0004800000 */
[----:B------:R-:W-:Y:S02]  /*12e0*/  IMAD.IADD R5, R3, 0x1, -R4 ;  /* 0x0000000103057824 */ /* 0x000fe400078e0a04 */
[----:B------:R-:W-:Y:S02]  /*12f0*/  IMAD.IADD R3, R4, 0x1, -R3 ;  /* 0x0000000104037824 */ /* 0x000fe400078e0a03 */
[----:B------:R-:W-:Y:S02]  /*1300*/  IMAD R21, R5, R8, R21 ;  /* 0x0000000805157224 */ /* 0x000fe400078e0215 */
[----:B------:R-:W-:-:S07]  /*1310*/  IMAD R20, R3, R2, R20 ;  /* 0x0000000203147224 */ /* 0x000fce00078e0214 */
.L_x_16:
[----:B------:R-:W-:Y:S01]  /*1320*/  BAR.SYNC.DEFER_BLOCKING 0x0 ;  /* 0x0000000000007b1d */ /* 0x000fe20000010000 */
[----:B------:R-:W-:Y:S01]  /*1330*/  UISETP.NE.AND UP1, UPT, UR10, 0x2, UPT ;  /* 0x000000020a00788c */ /* 0x000fe2000bf25270 */
[----:B------:R-:W-:Y:S02]  /*1340*/  ISETP.NE.OR P5, PT, R0, 0x2, !P5 ;  /* 0x000000020000780c */ /* 0x000fe40006fa5670 */
[----:B------:R-:W-:-:S06]  /*1350*/  LOP3.LUT R2, R79, 0x1f, RZ, 0xc0, !PT ;  /* 0x0000001f4f027812 */ /* 0x000fcc00078ec0ff */
[----:B------:R-:W-:Y:S05]  /*1360*/  BRA.U UP1, `(.L_x_17) ;  /* 0x00000015015c7547 */ /* 0x000fea000b800000 */
[----:B------:R-:W1:Y:S01]  /*1370*/  LDCU UR6, c[0x0][0x38c] ;  /* 0x00007180ff0677ac */ /* 0x000e620008000800 */
[----:B------:R-:W2:Y:S01]  /*1380*/  LDC R9, c[0x0][0x370] ;  /* 0x0000dc00ff097b82 */ /* 0x000ea20000000800 */
[----:B------:R-:W-:Y:S01]  /*1390*/  PLOP3.LUT P1, PT, PT, PT, UP2, 0x80, 0x8 ;  /* 0x000000000008781c */ /* 0x000fe20003f2f028 */
[----:B------:R-:W-:Y:S01]  /*13a0*/  HFMA2 R12, -RZ, RZ, 0, 0 ;  /* 0x00000000ff0c7431 */ /* 0x000fe200000001ff */
[----:B------:R-:W-:Y:S01]  /*13b0*/  ISETP.EQ.OR P4, PT, R2, RZ, P5 ;  /* 0x000000ff0200720c */ /* 0x000fe20002f82670 */
[----:B------:R-:W-:Y:S01]  /*13c0*/  IMAD.MOV.U32 R15, RZ, RZ, 0x1 ;  /* 0x00000001ff0f7424 */ /* 0x000fe200078e00ff */
[----:B------:R-:W-:Y:S01]  /*13d0*/  PLOP3.LUT P1, PT, P1, PT, PT, 0x8, 0x80 ;  /* 0x000000000080781c */ /* 0x000fe20000f2e170 */
[----:B------:R-:W-:Y:S01]  /*13e0*/  IMAD.MOV.U32 R14, RZ, RZ, RZ ;  /* 0x000000ffff0e7224 */ /* 0x000fe200078e00ff */
[----:B------:R-:W-:Y:S01]  /*13f0*/  MOV R8, 0x1 ;  /* 0x0000000100087802 */ /* 0x000fe20000000f00 */
[----:B------:R-:W4:Y:S01]  /*1400*/  LDC R0, c[0x0][0x374] ;  /* 0x0000dd00ff007b82 */ /* 0x000f220000000800 */
[----:B------:R-:W-:Y:S01]  /*1410*/  IMAD.MOV.U32 R10, RZ, RZ, RZ ;  /* 0x000000ffff0a7224 */ /* 0x000fe200078e00ff */
[----:B------:R-:W2:Y:S01]  /*1420*/  LDCU.64 UR38, c[0x0][0x348] ;  /* 0x00006900ff2677ac */ /* 0x000ea20008000a00 */
[----:B------:R-:W-:Y:S01]  /*1430*/  UMOV UR29, URZ ;  /* 0x000000ff001d7c82 */ /* 0x000fe20008000000 */
[----:B-1----:R-:W-:-:S02]  /*1440*/  UIADD3 UR5, UPT, UPT, UR6, 0x7f, URZ ;  /* 0x0000007f06057890 */ /* 0x002fc4000fffe0ff */
[----:B------:R-:W-:Y:S02]  /*1450*/  UIADD3 UR54, UPT, UPT, UR6, 0xfe, URZ ;  /* 0x000000fe06367890 */ /* 0x000fe4000fffe0ff */
[----:B------:R-:W-:-:S04]  /*1460*/  USHF.R.S32.HI UR4, URZ, 0x1f, UR5 ;  /* 0x0000001fff047899 */ /* 0x000fc80008011405 */
[----:B------:R-:W-:-:S04]  /*1470*/  ULEA.HI UR4, UR4, UR5, URZ, 0x7 ;  /* 0x0000000504047291 */ /* 0x000fc8000f8f38ff */
[----:B------:R-:W-:Y:S02]  /*1480*/  USHF.R.S32.HI UR46, URZ, 0x7, UR4 ;  /* 0x00000007ff2e7899 */ /* 0x000fe40008011404 */
[----:B------:R-:W-:Y:S02]  /*1490*/  UIADD3 UR4, UPT, UPT, UR6, -0x1, URZ ;  /* 0xffffffff06047890 */ /* 0x000fe4000fffe0ff */
[----:B------:R-:W-:Y:S02]  /*14a0*/  UISETP.LT.U32.AND UP0, UPT, UR46, 0x3, UPT ;  /* 0x000000032e00788c */ /* 0x000fe4000bf01070 */
[----:B------:R-:W-:Y:S02]  /*14b0*/  UISETP.GE.U32.AND UP1, UPT, UR4, -0xff, UPT ;  /* 0xffffff010400788c */ /* 0x000fe4000bf26070 */
[----:B------:R-:W-:-:S04]  /*14c0*/  USEL UR45, UR46, 0x3, UP0 ;  /* 0x000000032e2d7887 */ /* 0x000fc80008000000 */
[----:B------:R-:W-:Y:S02]  /*14d0*/  UIADD3 UR37, UPT, UPT, UR45, -0x1, URZ ;  /* 0xffffffff2d257890 */ /* 0x000fe4000fffe0ff */
[----:B------:R-:W-:-:S03]  /*14e0*/  UIADD3 UR47, UPT, UPT, UR46, -UR45, URZ ;  /* 0x8000002d2e2f7290 */ /* 0x000fc6000fffe0ff */
[----:B------:R-:W-:-:S04]  /*14f0*/  @UP1 UIADD3 UR37, UPT, UPT, UR45, URZ, URZ ;  /* 0x000000ff2d251290 */ /* 0x000fc8000fffe0ff */
[----:B--2---:R-:W-:-:S12]  /*1500*/  UIADD3 UR37, UPT, UPT, UR37, 0x1, URZ ;  /* 0x0000000125257890 */ /* 0x004fd8000fffe0ff */
.L_x_39:
[----:B------:R-:W-:Y:S01]  /*1510*/  UISETP.NE.AND UP0, UPT, UR53, URZ, UPT ;  /* 0x000000ff3500728c */ /* 0x000fe2000bf05270 */
[----:B------:R-:W1:Y:S08]  /*1520*/  S2UR UR53, SR_CgaCtaId ;  /* 0x00000000003579c3 */ /* 0x000e700000008800 */
[----:B------:R-:W-:Y:S05]  /*1530*/  BRA.U UP0, `(.L_x_18) ;  /* 0x0000000100347547 */ /* 0x000fea000b800000 */
[----:B------:R-:W2:Y:S01]  /*1540*/  S2R R2, SR_CgaCtaId ;  /* 0x0000000000027919 */ /* 0x000ea20000008800 */
[----:B------:R-:W-:-:S04]  /*1550*/  MOV R3, 0x400 ;  /* 0x0000040000037802 */ /* 0x000fc80000000f00 */
[----:B--2---:R-:W-:Y:S02]  /*1560*/  LEA R3, R2, R3, 0x18 ;  /* 0x0000000302037211 */ /* 0x004fe400078ec0ff */
[----:B------:R-:W-:-:S03]  /*1570*/  SHF.L.U32 R2, R8, 0x1f, RZ ;  /* 0x0000001f08027819 */ /* 0x000fc600000006ff */
[----:B------:R-:W-:-:S04]  /*1580*/  IMAD R3, R10, 0x8, R3 ;  /* 0x000000080a037824 */ /* 0x000fc800078e0203 */
[----:B------:R-:W2:Y:S02]  /*1590*/  SYNCS.PHASECHK.TRANS64.TRYWAIT P0, [R3+URZ+0xe0], R2 ;  /* 0x0000e002030075a7 */ /* 0x000ea400080011ff */
[----:B--2---:R-:W-:Y:S05]  /*15a0*/  @!P0 BRA `(.L_x_19) ;  /* 0x0000006000c88947 */ /* 0x004fea0003800000 */
.L_x_118:
[----:B------:R-:W-:Y:S01]  /*15b0*/  VIADD R10, R10, 0x1 ;  /* 0x000000010a0a7836 */ /* 0x000fe20000000000 */
[----:B------:R2:W-:Y:S04]  /*15c0*/  SYNCS.ARRIVE.TRANS64.A1T0 RZ, [R3+URZ+0xd0], RZ ;  /* 0x0000d0ff03ff79a7 */ /* 0x0005e800081000ff */
[----:B------:R-:W-:-:S04]  /*15d0*/  ISETP.NE.AND P0, PT, R10, 0x2, PT ;  /* 0x000000020a00780c */ /* 0x000fc80003f05270 */
[----:B------:R-:W-:Y:S02]  /*15e0*/  SEL R10, R10, RZ, P0 ;  /* 0x000000ff0a0a7207 */ /* 0x000fe40000000000 */
[----:B--2---:R-:W-:-:S04]  /*15f0*/  SEL R3, RZ, 0x1, P0 ;  /* 0x00000001ff037807 */ /* 0x004fc80000000000 */
[----:B------:R-:W-:Y:S02]  /*1600*/  LOP3.LUT R8, R8, R3, RZ, 0x3c, !PT ;  /* 0x0000000308087212 */ /* 0x000fe400078e3cff */
.L_x_18:
[----:B------:R-:W-:Y:S01]  /*1610*/  UMOV UR23, 0x400 ;  /* 0x0000040000177882 */ /* 0x000fe20000000000 */
[----:B------:R-:W-:Y:S01]  /*1620*/  SHF.L.U32 R2, R15, 0x1f, RZ ;  /* 0x0000001f0f027819 */ /* 0x000fe200000006ff */
[----:B-1----:R-:W-:Y:S01]  /*1630*/  ULEA UR23, UR53, UR23, 0x18 ;  /* 0x0000001735177291 */ /* 0x002fe2000f8ec0ff */
[----:B------:R-:W-:Y:S01]  /*1640*/  R2UR UR59, R21 ;  /* 0x00000000153b72ca */ /* 0x000fe200000e0000 */
[----:B------:R-:W-:Y:S01]  /*1650*/  UISETP.GE.U32.AND UP0, UPT, UR54, 0xff, UPT ;  /* 0x000000ff3600788c */ /* 0x000fe2000bf06070 */
[----:B------:R-:W-:Y:S01]  /*1660*/  R2UR UR27, R20 ;  /* 0x00000000141b72ca */ /* 0x000fe200000e0000 */
[----:B------:R-:W-:Y:S01]  /*1670*/  ULEA UR4, UR29, UR23, 0x3 ;  /* 0x000000171d047291 */ /* 0x000fe2000f8e18ff */
[----:B------:R-:W-:-:S08]  /*1680*/  UMOV UR21, URZ ;  /* 0x000000ff00157c82 */ /* 0x000fd00008000000 */
[----:B------:R1:W2:Y:S01]  /*1690*/  SYNCS.PHASECHK.TRANS64.TRYWAIT P2, [UR4+0x18], R2 ;  /* 0x00001802ff0075a7 */ /* 0x0002a20008041104 */
[----:B------:R-:W-:Y:S02]  /*16a0*/  USHF.L.U32 UR59, UR59, 0x6, URZ ;  /* 0x000000063b3b7899 */ /* 0x000fe400080006ff */
[----:B------:R-:W-:Y:S01]  /*16b0*/  USHF.L.U32 UR27, UR27, 0x6, URZ ;  /* 0x000000061b1b7899 */ /* 0x000fe200080006ff */
[----:B------:R-:W-:Y:S11]  /*16c0*/  BRA.U !UP0, `(.L_x_20) ;  /* 0x00000005083c7547 */ /* 0x000ff6000b800000 */
[----:B------:R-:W-:Y:S01]  /*16d0*/  UMOV UR22, URZ ;  /* 0x000000ff00167c82 */ /* 0x000fe20008000000 */
[----:B------:R-:W-:-:S05]  /*16e0*/  UMOV UR13, UR29 ;  /* 0x0000001d000d7c82 */ /* 0x000fca0008000000 */
.L_x_27:
[----:B------:R-:W-:Y:S01]  /*16f0*/  ULEA UR57, UR13, UR23, 0x3 ;  /* 0x000000170d397291 */ /* 0x000fe2000f8e18ff */
[----:B--2---:R-:W-:Y:S01]  /*1700*/  @!P5 MOV R3, 0x10000 ;  /* 0x000100000003d802 */ /* 0x004fe20000000f00 */
[----:B--2---:R-:W-:Y:S10]  /*1710*/  @P2 BRA `(.L_x_21) ;  /* 0x00000000000c2947 */ /* 0x004ff40003800000 */
[----:B------:R-:W-:-:S04]  /*1720*/  SHF.L.U32 R5, R15, 0x1f, RZ ;  /* 0x0000001f0f057819 */ /* 0x000fc800000006ff */
[----:B------:R-:W2:Y:S02]  /*1730*/  SYNCS.PHASECHK.TRANS64.TRYWAIT P0, [UR57+0x18], R5 ;  /* 0x00001805ff0075a7 */ /* 0x000ea40008001139 */
[----:B--2---:R-:W-:Y:S05]  /*1740*/  @!P0 BRA `(.L_x_22) ;  /* 0x0000006000748947 */ /* 0x004fea0003800000 */
.L_x_21:
[----:B------:R2:W-:Y:S01]  /*1750*/  @!P5 SYNCS.ARRIVE.TRANS64 RZ, [UR57], R3 ;  /* 0x00000003ffffd9a7 */ /* 0x0005e20008000039 */
[----:B------:R-:W-:Y:S04]  /*1760*/  BSSY.RECONVERGENT B0, `(.L_x_23) ;  /* 0x0000003000007945 */ /* 0x000fe80003800200 */
[----:B------:R-:W-:Y:S05]  /*1770*/  @P4 BRA `(.L_x_24) ;  /* 0x0000000000044947 */ /* 0x000fea0003800000 */
[----:B------:R-:W-:Y:S05]  /*1780*/  BPT.TRAP 0x1 ;  /* 0x000000040000795c */ /* 0x000fea0000300000 */
.L_x_24:
[----:B------:R-:W-:Y:S05]  /*1790*/  BSYNC.RECONVERGENT B0 ;  /* 0x0000000000007941 */ /* 0x000fea0003800200 */
.L_x_23:
[----:B------:R-:W-:Y:S01]  /*17a0*/  UIADD3 UR4, UPT, UPT, UR13, 0x1, URZ ;  /* 0x000000010d047890 */ /* 0x000fe2000fffe0ff */
[----:B------:R-:W-:Y:S01]  /*17b0*/  BSSY.RECONVERGENT B0, `(.L_x_25) ;  /* 0x000003b000007945 */ /* 0x000fe20003800200 */
[----:B------:R-:W-:Y:S02]  /*17c0*/  ELECT P0, URZ, PT ;  /* 0x0000000000ff782f */ /* 0x000fe40003800000 */
[----:B------:R-:W-:-:S04]  /*17d0*/  UISETP.NE.AND UP0, UPT, UR4, 0x3, UPT ;  /* 0x000000030400788c */ /* 0x000fc8000bf05270 */
[----:B------:R-:W-:Y:S02]  /*17e0*/  USEL UR5, URZ, 0x1, UP0 ;  /* 0x00000001ff057887 */ /* 0x000fe40008000000 */
[----:B------:R-:W-:-:S04]  /*17f0*/  USEL UR29, UR4, URZ, UP0 ;  /* 0x000000ff041d7287 */ /* 0x000fc80008000000 */
[----:B------:R-:W-:Y:S01]  /*1800*/  ULEA UR4, UR29, UR23, 0x3 ;  /* 0x000000171d047291 */ /* 0x000fe2000f8e18ff */
[----:B------:R-:W-:-:S04]  /*1810*/  LOP3.LUT R15, R15, UR5, RZ, 0x3c, !PT ;  /* 0x000000050f0f7c12 */ /* 0x000fc8000f8e3cff */
[----:B-1----:R-:W-:-:S04]  /*1820*/  SHF.L.U32 R2, R15, 0x1f, RZ ;  /* 0x0000001f0f027819 */ /* 0x002fc800000006ff */
[----:B------:R1:W1:Y:S01]  /*1830*/  SYNCS.PHASECHK.TRANS64.TRYWAIT P2, [UR4+0x18], R2 ;  /* 0x00001802ff0075a7 */ /* 0x0002620008041104 */
[----:B------:R-:W-:Y:S05]  /*1840*/  @!P0 BRA `(.L_x_26) ;  /* 0x0000000000c48947 */ /* 0x000fea0003800000 */
[----:B------:R-:W-:Y:S02]  /*1850*/  ULEA UR4, UR13, UR23, 0xf ;  /* 0x000000170d047291 */ /* 0x000fe4000f8e78ff */
[----:B------:R-:W-:Y:S02]  /*1860*/  UIADD3 UR6, UP1, UPT, UR38, 0x80, URZ ;  /* 0x0000008026067890 */ /* 0x000fe4000ff3e0ff */
[----:B------:R-:W-:Y:S02]  /*1870*/  USHF.L.U32 UR58, UR22, 0x7, URZ ;  /* 0x00000007163a7899 */ /* 0x000fe400080006ff */
[----:B------:R-:W-:Y:S02]  /*1880*/  UIADD3 UR14, UP0, UPT, UR38, 0x180, URZ ;  /* 0x00000180260e7890 */ /* 0x000fe4000ff1e0ff */
[----:B------:R-:W-:Y:S02]  /*1890*/  UIADD3.X UR7, UPT, UPT, URZ, UR39, URZ, UP1, !UPT ;  /* 0x00000027ff077290 */ /* 0x000fe40008ffe4ff */
[----:B------:R-:W-:-:S02]  /*18a0*/  UIADD3 UR56, UPT, UPT, UR4, 0x6800, URZ ;  /* 0x0000680004387890 */ /* 0x000fc4000fffe0ff */
[----:B------:R-:W-:Y:S02]  /*18b0*/  UIADD3 UR50, UPT, UPT, UR58, 0x20, URZ ;  /* 0x000000203a327890 */ /* 0x000fe4000fffe0ff */
[----:B------:R-:W-:Y:S02]  /*18c0*/  UIADD3 UR48, UPT, UPT, UR4, 0x8800, URZ ;  /* 0x0000880004307890 */ /* 0x000fe4000fffe0ff */
[----:B------:R-:W-:Y:S02]  /*18d0*/  UIADD3 UR42, UPT, UPT, UR58, 0x40, URZ ;  /* 0x000000403a2a7890 */ /* 0x000fe4000fffe0ff */
[----:B------:R-:W-:Y:S02]  /*18e0*/  UIADD3 UR40, UPT, UPT, UR4, 0xa800, URZ ;  /* 0x0000a80004287890 */ /* 0x000fe4000fffe0ff */
[----:B------:R-:W-:Y:S02]  /*18f0*/  UIADD3 UR34, UPT, UPT, UR58, 0x60, URZ ;  /* 0x000000603a227890 */ /* 0x000fe4000fffe0ff */
[----:B------:R-:W-:-:S02]  /*1900*/  UIADD3 UR32, UPT, UPT, UR4, 0xc800, URZ ;  /* 0x0000c80004207890 */ /* 0x000fc4000fffe0ff */
[----:B------:R-:W-:Y:S02]  /*1910*/  UIADD3.X UR15, UPT, UPT, URZ, UR39, URZ, UP0, !UPT ;  /* 0x00000027ff0f7290 */ /* 0x000fe400087fe4ff */
[----:B------:R-:W-:Y:S02]  /*1920*/  UIADD3 UR24, UPT, UPT, UR4, 0x1e800, URZ ;  /* 0x0001e80004187890 */ /* 0x000fe4000fffe0ff */
[----:B------:R-:W-:Y:S01]  /*1930*/  UIADD3 UR8, UPT, UPT, UR4, 0x20800, URZ ;  /* 0x0002080004087890 */ /* 0x000fe2000fffe0ff */
[----:B------:R-:W-:Y:S01]  /*1940*/  UMOV UR30, 0x0 ;  /* 0x00000000001e7882 */ /* 0x000fe20000000000 */
[----:B------:R-:W-:Y:S01]  /*1950*/  UMOV UR31, 0x10000000 ;  /* 0x10000000001f7882 */ /* 0x000fe20000000000 */
[----:B------:R-:W-:Y:S01]  /*1960*/  UMOV UR49, UR57 ;  /* 0x0000003900317c82 */ /* 0x000fe20008000000 */
[----:B------:R-:W-:Y:S01]  /*1970*/  UMOV UR51, UR59 ;  /* 0x0000003b00337c82 */ /* 0x000fe20008000000 */
[----:B------:R-:W-:Y:S01]  /*1980*/  UMOV UR52, UR60 ;  /* 0x0000003c00347c82 */ /* 0x000fe20008000000 */
[----:B------:R-:W-:Y:S01]  /*1990*/  UMOV UR41, UR57 ;  /* 0x0000003900297c82 */ /* 0x000fe20008000000 */
[----:B------:R-:W-:Y:S01]  /*19a0*/  UMOV UR43, UR59 ;  /* 0x0000003b002b7c82 */ /* 0x000fe20008000000 */
[----:B------:R-:W-:Y:S01]  /*19b0*/  UMOV UR44, UR60 ;  /* 0x0000003c002c7c82 */ /* 0x000fe20008000000 */
[----:B------:R-:W-:Y:S01]  /*19c0*/  UTMALDG.3D [UR56], [UR6], desc[UR30] ;  /* 0x00001e38060075b4 */ /* 0x000fe20008011000 */
[----:B------:R-:W-:Y:S01]  /*19d0*/  UMOV UR33, UR57 ;  /* 0x0000003900217c82 */ /* 0x000fe20008000000 */
        /* <DEDUP_REMOVED lines=10> */
[----:B------:R-:W-:Y:S01]  /*1a80*/  UIADD3 UR16, UPT, UPT, UR4, 0x22800, URZ ;  /* 0x0002280004107890 */ /* 0x000fe2000fffe0ff */
[----:B------:R-:W-:Y:S01]  /*1a90*/  UMOV UR17, UR57 ;  /* 0x0000003900117c82 */ /* 0x000fe20008000000 */
[----:B------:R-:W-:Y:S01]  /*1aa0*/  UMOV UR19, UR27 ;  /* 0x0000001b00137c82 */ /* 0x000fe20008000000 */
[----:B------:R-:W-:Y:S01]  /*1ab0*/  UTMALDG.3D [UR40], [UR6], desc[UR30] ;  /* 0x00001e28060075b4 */ /* 0x000fe20008011000 */
[----:B------:R-:W-:Y:S01]  /*1ac0*/  UMOV UR20, UR60 ;  /* 0x0000003c00147c82 */ /* 0x000fe20008000000 */
[----:B------:R-:W-:Y:S01]  /*1ad0*/  UMOV UR18, UR42 ;  /* 0x0000002a00127c82 */ /* 0x000fe20008000000 */
[----:B------:R-:W-:Y:S01]  /*1ae0*/  UTMALDG.3D [UR32], [UR6], desc[UR30] ;  /* 0x00001e20060075b4 */ /* 0x000fe20008011000 */
[----:B------:R-:W-:Y:S01]  /*1af0*/  UTMALDG.3D [UR24], [UR14], desc[UR30] ;  /* 0x00001e180e0075b4 */ /* 0x000fe20008011000 */
[----:B------:R2:W-:Y:S01]  /*1b00*/  UTMALDG.3D [UR8], [UR14], desc[UR30] ;  /* 0x00001e080e0075b4 */ /* 0x0005e20008011000 */
[----:B------:R1:W-:Y:S01]  /*1b10*/  UTMALDG.3D [UR16], [UR14], desc[UR30] ;  /* 0x00001e100e0075b4 */ /* 0x0003e20008011000 */
[----:B--2---:R-:W-:Y:S01]  /*1b20*/  UIADD3 UR8, UPT, UPT, UR4, 0x24800, URZ ;  /* 0x0002480004087890 */ /* 0x004fe2000fffe0ff */
[----:B------:R-:W-:-:S08]  /*1b30*/  UMOV UR10, UR34 ;  /* 0x00000022000a7c82 */ /* 0x000fd00008000000 */
[----:B------:R2:W-:Y:S02]  /*1b40*/  UTMALDG.3D [UR8], [UR14], desc[UR30] ;  /* 0x00001e080e0075b4 */ /* 0x0005e40008011000 */
[----:B--2---:R-:W-:Y:S01]  /*1b50*/  NOP ;  /* 0x0000000000007918 */ /* 0x004fe20000000000 */
.L_x_26:
[----:B-1----:R-:W-:Y:S05]  /*1b60*/  BSYNC.RECONVERGENT B0 ;  /* 0x0000000000007941 */ /* 0x002fea0003800200 */
.L_x_25:
[----:B------:R-:W-:Y:S01]  /*1b70*/  UIADD3 UR22, UPT, UPT, UR22, 0x1, URZ ;  /* 0x0000000116167890 */ /* 0x000fe2000fffe0ff */
[----:B------:R-:W-:Y:S01]  /*1b80*/  UMOV UR13, UR29 ;  /* 0x0000001d000d7c82 */ /* 0x000fe20008000000 */
[----:B------:R-:W-:Y:S02]  /*1b90*/  UMOV UR21, UR37 ;  /* 0x0000002500157c82 */ /* 0x000fe40008000000 */
[----:B------:R-:W-:-:S09]  /*1ba0*/  UISETP.NE.AND UP0, UPT, UR22, UR37, UPT ;  /* 0x000000251600728c */ /* 0x000fd2000bf05270 */
[----:B------:R-:W-:Y:S05]  /*1bb0*/  BRA.U UP0, `(.L_x_27) ;  /* 0xfffffff900cc7547 */ /* 0x000fea000b83ffff */
.L_x_20:
[----:B------:R-:W-:Y:S01]  /*1bc0*/  ULEA UR4, UR29, UR23, 0x3 ;  /* 0x000000171d047291 */ /* 0x000fe2000f8e18ff */
[----:B-1----:R-:W-:Y:S01]  /*1bd0*/  SHF.L.U32 R2, R15, 0x1f, RZ ;  /* 0x0000001f0f027819 */ /* 0x002fe200000006ff */
[----:B------:R-:W-:Y:S01]  /*1be0*/  @!P1 SYNCS.ARRIVE.TRANS64.A1T0 RZ, [UR23+0x68], RZ ;  /* 0x000068ffffff99a7 */ /* 0x000fe20008100017 */
[----:B------:R-:W-:-:S06]  /*1bf0*/  UISETP.GT.AND UP0, UPT, UR46, UR45, UPT ;  /* 0x0000002d2e00728c */ /* 0x000fcc000bf04270 */
[----:B------:R1:W1:Y:S03]  /*1c00*/  SYNCS.PHASECHK.TRANS64.TRYWAIT P1, [UR4+0x18], R2 ;  /* 0x00001802ff0075a7 */ /* 0x0002660008021104 */
[----:B------:R-:W-:Y:S05]  /*1c10*/  BRA.U !UP0, `(.L_x_28) ;  /* 0x0000000508387547 */ /* 0x000fea000b800000 */
[----:B------:R-:W-:Y:S01]  /*1c20*/  UIADD3 UR22, UPT, UPT, UR47, UR21, URZ ;  /* 0x000000152f167290 */ /* 0x000fe2000fffe0ff */
[----:B------:R-:W-:-:S11]  /*1c30*/  UMOV UR13, UR29 ;  /* 0x0000001d000d7c82 */ /* 0x000fd60008000000 */
.L_x_35:
[----:B------:R-:W-:Y:S01]  /*1c40*/  ULEA UR57, UR13, UR23, 0x3 ;  /* 0x000000170d397291 */ /* 0x000fe2000f8e18ff */
[----:B--2---:R-:W-:Y:S01]  /*1c50*/  @!P5 MOV R3, 0x10000 ;  /* 0x000100000003d802 */ /* 0x004fe20000000f00 */
[----:B-1----:R-:W-:Y:S10]  /*1c60*/  @P1 BRA `(.L_x_29) ;  /* 0x00000000000c1947 */ /* 0x002ff40003800000 */
[----:B------:R-:W-:-:S04]  /*1c70*/  SHF.L.U32 R5, R15, 0x1f, RZ ;  /* 0x0000001f0f057819 */ /* 0x000fc800000006ff */
[----:B------:R-:W1:Y:S02]  /*1c80*/  SYNCS.PHASECHK.TRANS64.TRYWAIT P0, [UR57+0x18], R5 ;  /* 0x00001805ff0075a7 */ /* 0x000e640008001139 */
[----:B-1----:R-:W-:Y:S05]  /*1c90*/  @!P0 BRA `(.L_x_30) ;  /* 0x0000005c00388947 */ /* 0x002fea0003800000 */
.L_x_29:
[----:B------:R2:W-:Y:S01]  /*1ca0*/  @!P5 SYNCS.ARRIVE.TRANS64 RZ, [UR57], R3 ;  /* 0x00000003ffffd9a7 */ /* 0x0005e20008000039 */
[----:B------:R-:W-:Y:S04]  /*1cb0*/  BSSY.RECONVERGENT B0, `(.L_x_31) ;  /* 0x0000003000007945 */ /* 0x000fe80003800200 */
[----:B------:R-:W-:Y:S05]  /*1cc0*/  @P4 BRA `(.L_x_32) ;  /* 0x0000000000044947 */ /* 0x000fea0003800000 */
[----:B------:R-:W-:Y:S05]  /*1cd0*/  BPT.TRAP 0x1 ;  /* 0x000000040000795c */ /* 0x000fea0000300000 */
.L_x_32:
[----:B------:R-:W-:Y:S05]  /*1ce0*/  BSYNC.RECONVERGENT B0 ;  /* 0x0000000000007941 */ /* 0x000fea0003800200 */
.L_x_31:
        /* <DEDUP_REMOVED lines=60> */
.L_x_34:
[----:B-1----:R-:W-:Y:S05]  /*20b0*/  BSYNC.RECONVERGENT B0 ;  /* 0x0000000000007941 */ /* 0x002fea0003800200 */
.L_x_33:
[----:B------:R-:W-:Y:S01]  /*20c0*/  UIADD3 UR21, UPT, UPT, UR21, 0x1, URZ ;  /* 0x0000000115157890 */ /* 0x000fe2000fffe0ff */
[----:B------:R-:W-:-:S03]  /*20d0*/  UMOV UR13, UR29 ;  /* 0x0000001d000d7c82 */ /* 0x000fc60008000000 */
[----:B------:R-:W-:-:S09]  /*20e0*/  UISETP.NE.AND UP0, UPT, UR21, UR22, UPT ;  /* 0x000000161500728c */ /* 0x000fd2000bf05270 */
[----:B------:R-:W-:Y:S05]  /*20f0*/  BRA.U UP0, `(.L_x_35) ;  /* 0xfffffff900d07547 */ /* 0x000fea000b83ffff */
.L_x_28:
[----:B-1----:R-:W-:Y:S01]  /*2100*/  LEA R2, R14, UR23, 0x3 ;  /* 0x000000170e027c11 */ /* 0x002fe2000f8e18ff */
[----:B------:R-:W-:Y:S01]  /*2110*/  NOP ;  /* 0x0000000000007918 */ /* 0x000fe20000000000 */
[----:B--2---:R-:W-:Y:S02]  /*2120*/  SHF.L.U32 R3, R12, 0x1f, RZ ;  /* 0x0000001f0c037819 */ /* 0x004fe400000006ff */
[----:B------:R-:W-:Y:S02]  /*2130*/  LEA R4, R14, UR23, 0x4 ;  /* 0x000000170e047c11 */ /* 0x000fe4000f8e20ff */
[----:B------:R-:W1:Y:S02]  /*2140*/  SYNCS.PHASECHK.TRANS64.TRYWAIT P0, [R2+URZ+0x70], R3 ;  /* 0x00007003020075a7 */ /* 0x000e6400080011ff */
[----:B-1----:R-:W-:Y:S05]  /*2150*/  @!P0 BRA `(.L_x_36) ;  /* 0x0000005800208947 */ /* 0x002fea0003800000 */
.L_x_121:
[----:B------:R-:W2:Y:S01]  /*2160*/  LDS.128 R4, [R4+0x100] ;  /* 0x0001000004047984 */ /* 0x000ea20000000c00 */
[----:B---3--:R-:W-:Y:S01]  /*2170*/  ISETP.GE.AND P0, PT, R26, 0x1, PT ;  /* 0x000000011a00780c */ /* 0x008fe20003f06270 */
[----:B-1----:R-:W-:Y:S01]  /*2180*/  VIADD R2, R2, 0x80 ;  /* 0x0000008002027836 */ /* 0x002fe20000000000 */
[----:B------:R-:W-:Y:S01]  /*2190*/  @!PT LDS RZ, [RZ] ;  /* 0x00000000fffff984 */ /* 0x000fe20000000800 */
[----:B------:R-:W-:Y:S01]  /*21a0*/  @!PT LDS RZ, [RZ] ;  /* 0x00000000fffff984 */ /* 0x000fe20000000800 */
[----:B------:R-:W-:Y:S01]  /*21b0*/  @!PT LDS RZ, [RZ] ;  /* 0x00000000fffff984 */ /* 0x000fe20000000800 */
[----:B------:R-:W-:Y:S01]  /*21c0*/  @!PT LDS RZ, [RZ] ;  /* 0x00000000fffff984 */ /* 0x000fe20000000800 */
[----:B------:R1:W-:Y:S06]  /*21d0*/  MEMBAR.ALL.CTA ;  /* 0x0000000000007992 */ /* 0x0003ec0000008000 */
[----:B-1----:R-:W1:Y:S01]  /*21e0*/  FENCE.VIEW.ASYNC.S ;  /* 0x00000000000073c6 */ /* 0x002e620000000000 */
[----:B------:R-:W-:-:S04]  /*21f0*/  PRMT R2, RZ, 0x654, R2 ;  /* 0x00000654ff027816 */ /* 0x000fc80000000002 */
[----:B-1----:R1:W-:Y:S01]  /*2200*/  SYNCS.ARRIVE.TRANS64.RED.A1T0 RZ, [R2+URZ], RZ ;  /* 0x000000ff02ff79a7 */ /* 0x0023e200081004ff */
[----:B--2---:R-:W-:-:S13]  /*2210*/  LOP3.LUT P2, RZ, R6, 0x1, RZ, 0xc0, !PT ;  /* 0x0000000106ff7812 */ /* 0x004fda000784c0ff */
[----:B------:R-:W-:Y:S01]  /*2220*/  @P2 SHF.R.U32.HI R3, RZ, 0x10, R5 ;  /* 0x00000010ff032819 */ /* 0x000fe20000011605 */
[----:B------:R-:W-:Y:S01]  /*2230*/  VOTEU.ANY UP0, P2 ;  /* 0x0000000000ff7886 */ /* 0x000fe20001000100 */
[----:B------:R-:W-:Y:S02]  /*2240*/  @P2 MOV R13, R4 ;  /* 0x00000004000d2202 */ /* 0x000fe40000000f00 */
[----:B------:R-:W-:Y:S02]  /*2250*/  @P2 R2UR.BROADCAST UR4, R3 ;  /* 0x00000000030422ca */ /* 0x000fe400008e0000 */
[----:B------:R-:W-:-:S11]  /*2260*/  @P2 LOP3.LUT R11, R5, 0xffff, RZ, 0xc0, !PT ;  /* 0x0000ffff050b2812 */ /* 0x000fd600078ec0ff */
[----:B------:R-:W-:Y:S01]  /*2270*/  @UP0 UMOV UR60, UR4 ;  /* 0x00000004003c0c82 */ /* 0x000fe20008000000 */
[----:B-1----:R-:W-:Y:S05]  /*2280*/  @!P0 BRA `(.L_x_37) ;  /* 0x0000000000b88947 */ /* 0x002fea0003800000 */
[----:B------:R-:W4:Y:S01]  /*2290*/  LDC.64 R4, c[0x0][0xb18] ;  /* 0x0002c600ff047b82 */ /* 0x000f220000000a00 */
[----:B------:R-:W-:-:S07]  /*22a0*/  ISETP.NE.AND P3, PT, R26, 0x1, PT ;  /* 0x000000011a00780c */ /* 0x000fce0003f65270 */
[----:B------:R-:W1:Y:S08]  /*22b0*/  LDC.64 R6, c[0x0][0xb10] ;  /* 0x0002c400ff067b82 */ /* 0x000e700000000a00 */
[----:B------:R-:W2:Y:S08]  /*22c0*/  LDC R16, c[0x0][0xb20] ;  /* 0x0002c800ff107b82 */ /* 0x000eb00000000800 */
[----:B------:R-:W3:Y:S01]  /*22d0*/  LDC R18, c[0x0][0xb0c] ;  /* 0x0002c300ff127b82 */ /* 0x000ee20000000800 */
[----:B----4-:R-:W-:Y:S01]  /*22e0*/  IMAD.HI.U32 R17, R0, R5, RZ ;  /* 0x0000000500117227 */ /* 0x010fe200078e00ff */
[----:B------:R-:W-:-:S03]  /*22f0*/  ISETP.NE.AND P0, PT, R4, 0x1, PT ;  /* 0x000000010400780c */ /* 0x000fc60003f05270 */
[----:B------:R-:W-:-:S03]  /*2300*/  IMAD.HI.U32 R5, R11, R5, RZ ;  /* 0x000000050b057227 */ /* 0x000fc600078e00ff */
[----:B------:R-:W4:Y:S01]  /*2310*/  LDC.64 R2, c[0x0][0xb28] ;  /* 0x0002ca00ff027b82 */ /* 0x000f220000000a00 */
[----:B-1----:R-:W-:-:S04]  /*2320*/  IMAD.HI.U32 R20, R9, R6, RZ ;  /* 0x0000000609147227 */ /* 0x002fc800078e00ff */
[----:B------:R-:W-:Y:S01]  /*2330*/  IMAD.HI.U32 R22, R13, R6, RZ ;  /* 0x000000060d167227 */ /* 0x000fe200078e00ff */
[----:B------:R-:W-:Y:S02]  /*2340*/  SHF.R.U32.HI R20, RZ, R7, R20 ;  /* 0x00000007ff147219 */ /* 0x000fe40000011614 */
[-C--:B--2---:R-:W-:Y:S02]  /*2350*/  SHF.R.U32.HI R17, RZ, R16.reuse, R17 ;  /* 0x00000010ff117219 */ /* 0x084fe40000011611 */
[----:B------:R-:W-:Y:S02]  /*2360*/  SHF.R.U32.HI R16, RZ, R16, R5 ;  /* 0x00000010ff107219 */ /* 0x000fe40000011605 */
[----:B------:R-:W-:Y:S02]  /*2370*/  SEL R17, R0, R17, !P0 ;  /* 0x0000001100117207 */ /* 0x000fe40004000000 */
[----:B------:R-:W-:Y:S02]  /*2380*/  SHF.R.U32.HI R22, RZ, R7, R22 ;  /* 0x00000007ff167219 */ /* 0x000fe40000011616 */
[----:B---3--:R-:W-:-:S02]  /*2390*/  ISETP.NE.AND P1, PT, R18, 0x1, PT ;  /* 0x000000011200780c */ /* 0x008fc40003f25270 */
[----:B------:R-:W-:Y:S02]  /*23a0*/  SEL R5, R11, R16, !P0 ;  /* 0x000000100b057207 */ /* 0x000fe40004000000 */
[----:B------:R-:W-:Y:S02]  /*23b0*/  SEL R19, R9, R20, !P1 ;  /* 0x0000001409137207 */ /* 0x000fe40004800000 */
[----:B------:R-:W-:Y:S01]  /*23c0*/  SEL R7, R13, R22, !P1 ;  /* 0x000000160d077207 */ /* 0x000fe20004800000 */
[----:B----4-:R-:W-:-:S04]  /*23d0*/  IMAD.HI.U32 R20, R17, R2, RZ ;  /* 0x0000000211147227 */ /* 0x010fc800078e00ff */
[----:B------:R-:W-:Y:S01]  /*23e0*/  IMAD.HI.U32 R6, R19, R2, RZ ;  /* 0x0000000213067227 */ /* 0x000fe200078e00ff */
[----:B------:R-:W-:-:S04]  /*23f0*/  @P3 SHF.R.U32.HI R17, RZ, R3, R20 ;  /* 0x00000003ff113219 */ /* 0x000fc80000011614 */
        /* <DEDUP_REMOVED lines=8> */
[----:B------:R-:W-:-:S04]  /*2480*/  @!P0 IMAD.HI.U32 R16, R7, R2, RZ ;  /* 0x0000000207108227 */ /* 0x000fc800078e00ff */
[----:B------:R-:W-:Y:S01]  /*2490*/  IMAD.MOV R2, RZ, RZ, -R6 ;  /* 0x000000ffff027224 */ /* 0x000fe200078e0a06 */
[----:B------:R-:W-:-:S03]  /*24a0*/  @!P0 SHF.R.U32.HI R16, RZ, R3, R16 ;  /* 0x00000003ff108219 */ /* 0x000fc60000011610 */
[----:B------:R-:W-:Y:S01]  /*24b0*/  IMAD R2, R26, R2, R5 ;  /* 0x000000021a027224 */ /* 0x000fe200078e0205 */
[----:B------:R-:W-:Y:S02]  /*24c0*/  @!P0 SEL R3, R7, R16, !P3 ;  /* 0x0000001007038207 */ /* 0x000fe40005800000 */
[----:B------:R-:W-:-:S03]  /*24d0*/  IADD3 R16, PT, PT, -R5, RZ, RZ ;  /* 0x000000ff05107210 */ /* 0x000fc60007ffe1ff */
[--C-:B------:R-:W-:Y:S02]  /*24e0*/  @!P0 IMAD.IADD R6, R6, 0x1, -R3.reuse ;  /* 0x0000000106068824 */ /* 0x100fe400078e0a03 */
[----:B------:R-:W-:Y:S01]  /*24f0*/  @!P0 IMAD R3, R2, R19, R3 ;  /* 0x0000001302038224 */ /* 0x000fe200078e0203 */
[----:B------:R-:W-:Y:S01]  /*2500*/  IADD3 R2, PT, PT, -R7, RZ, RZ ;  /* 0x000000ff07027210 */ /* 0x000fe20007ffe1ff */
[----:B------:R-:W-:Y:S02]  /*2510*/  @!P0 IMAD R5, R26, R6, R7 ;  /* 0x000000061a058224 */ /* 0x000fe400078e0207 */
[----:B------:R-:W-:Y:S02]  /*2520*/  IMAD R11, R4, R16, R11 ;  /* 0x00000010040b7224 */ /* 0x000fe400078e020b */
[----:B------:R-:W-:Y:S02]  /*2530*/  @!P0 IMAD.MOV.U32 R7, RZ, RZ, R3 ;  /* 0x000000ffff078224 */ /* 0x000fe400078e0003 */
[----:B------:R-:W-:-:S02]  /*2540*/  IMAD R2, R18, R2, R13 ;  /* 0x0000000212027224 */ /* 0x000fc400078e020d */
[----:B------:R-:W-:Y:S02]  /*2550*/  IMAD R11, R5, R4, R11 ;  /* 0x00000004050b7224 */ /* 0x000fe400078e020b */
[----:B------:R-:W-:Y:S02]  /*2560*/  IMAD R13, R7, R18, R2 ;  /* 0x00000012070d7224 */ /* 0x000fe400078e0202 */
.L_x_37:
[----:B------:R-:W1:Y:S02]  /*2570*/  LDCU UR4, c[0x0][0xb30] ;  /* 0x00016600ff0477ac */ /* 0x000e640008000800 */
[----:B-1----:R-:W-:-:S09]  /*2580*/  UISETP.NE.AND UP0, UPT, UR4, 0x1, UPT ;  /* 0x000000010400788c */ /* 0x002fd2000bf05270 */
[----:B------:R-:W-:Y:S05]  /*2590*/  BRA.U UP0, `(.L_x_38) ;  /* 0x0000000100407547 */ /* 0x000fea000b800000 */
[----:B------:R-:W1:Y:S08]  /*25a0*/  LDC.64 R4, c[0x0][0xb10] ;  /* 0x0002c400ff047b82 */ /* 0x000e700000000a00 */
[----:B------:R-:W2:Y:S08]  /*25b0*/  LDC.64 R2, c[0x0][0xb18] ;  /* 0x0002c600ff027b82 */ /* 0x000eb00000000a00 */
[----:B------:R-:W3:Y:S08]  /*25c0*/  LDC R6, c[0x0][0xb20] ;  /* 0x0002c800ff067b82 */ /* 0x000ef00000000800 */
[----:B------:R-:W4:Y:S01]  /*25d0*/  LDC R16, c[0x0][0xb0c] ;  /* 0x0002c300ff107b82 */ /* 0x000f220000000800 */
[----:B-1----:R-:W-:-:S05]  /*25e0*/  IMAD.HI.U32 R4, R13, R4, RZ ;  /* 0x000000040d047227 */ /* 0x002fca00078e00ff */
[----:B------:R-:W-:Y:S01]  /*25f0*/  SHF.R.U32.HI R4, RZ, R5, R4 ;  /* 0x00000005ff047219 */ /* 0x000fe20000011604 */
[----:B--2---:R-:W-:Y:S01]  /*2600*/  IMAD.HI.U32 R3, R11, R3, RZ ;  /* 0x000000030b037227 */ /* 0x004fe200078e00ff */
[----:B------:R-:W-:-:S04]  /*2610*/  ISETP.NE.AND P0, PT, R2, 0x1, PT ;  /* 0x000000010200780c */ /* 0x000fc80003f05270 */
[----:B---3--:R-:W-:-:S04]  /*2620*/  SHF.R.U32.HI R6, RZ, R6, R3 ;  /* 0x00000006ff067219 */ /* 0x008fc80000011603 */
[----:B------:R-:W-:Y:S02]  /*2630*/  SEL R3, R11, R6, !P0 ;  /* 0x000000060b037207 */ /* 0x000fe40004000000 */
[----:B----4-:R-:W-:-:S04]  /*2640*/  ISETP.NE.AND P1, PT, R16, 0x1, PT ;  /* 0x000000011000780c */ /* 0x010fc80003f25270 */
[----:B------:R-:W-:-:S05]  /*2650*/  SEL R4, R13, R4, !P1 ;  /* 0x000000040d047207 */ /* 0x000fca0004800000 */
[----:B------:R-:W-:Y:S02]  /*2660*/  IMAD.IADD R5, R3, 0x1, -R4 ;  /* 0x0000000103057824 */ /* 0x000fe400078e0a04 */
[----:B------:R-:W-:Y:S02]  /*2670*/  IMAD.IADD R3, R4, 0x1, -R3 ;  /* 0x0000000104037824 */ /* 0x000fe400078e0a03 */
[----:B------:R-:W-:Y:S02]  /*2680*/  IMAD R13, R5, R16, R13 ;  /* 0x00000010050d7224 */ /* 0x000fe400078e020d */
[----:B------:R-:W-:-:S07]  /*2690*/  IMAD R11, R3, R2, R11 ;  /* 0x00000002030b7224 */ /* 0x000fce00078e020b */
.L_x_38:
[----:B------:R-:W-:Y:S01]  /*26a0*/  VIADD R14, R14, 0x1 ;  /* 0x000000010e0e7836 */ /* 0x000fe20000000000 */
[----:B------:R-:W-:Y:S01]  /*26b0*/  PLOP3.LUT P1, PT, PT, PT, PT, 0x80, 0x8 ;  /* 0x000000000008781c */ /* 0x000fe20003f2f070 */
[----:B------:R-:W-:Y:S02]  /*26c0*/  IMAD.IADD R21, R13, 0x1, R68 ;  /* 0x000000010d157824 */ /* 0x000fe400078e0244 */
[----:B------:R-:W-:Y:S01]  /*26d0*/  IMAD.IADD R20, R11, 0x1, R66 ;  /* 0x000000010b147824 */ /* 0x000fe200078e0242 */
[----:B------:R-:W-:-:S04]  /*26e0*/  ISETP.NE.AND P0, PT, R14, 0x2, PT ;  /* 0x000000020e00780c */ /* 0x000fc80003f05270 */
[----:B------:R-:W-:Y:S02]  /*26f0*/  SEL R3, RZ, 0x1, P0 ;  /* 0x00000001ff037807 */ /* 0x000fe40000000000 */
[----:B------:R-:W-:Y:S02]  /*2700*/  SEL R14, R14, RZ, P0 ;  /* 0x000000ff0e0e7207 */ /* 0x000fe40000000000 */
[----:B------:R-:W-:Y:S01]  /*2710*/  LOP3.LUT R12, R12, R3, RZ, 0x3c, !PT ;  /* 0x000000030c0c7212 */ /* 0x000fe200078e3cff */
[----:B------:R-:W-:Y:S06]  /*2720*/  @P2 BRA `(.L_x_39) ;  /* 0xffffffec00782947 */ /* 0x000fec000383ffff */
[----:B------:R-:W-:Y:S01]  /*2730*/  UIADD3 UR23, UPT, UPT, UR23, 0x18, URZ ;  /* 0x0000001817177890 */ /* 0x000fe2000fffe0ff */
[----:B------:R-:W-:-:S03]  /*2740*/  SHF.L.U32 R3, R15, 0x1f, RZ ;  /* 0x0000001f0f037819 */ /* 0x000fc600000006ff */
[----:B------:R-:W-:-:S09]  /*2750*/  ULEA UR4, UR29, UR23, 0x3 ;  /* 0x000000171d047291 */ /* 0x000fd2000f8e18ff */
[----:B------:R-:W1:Y:S02]  /*2760*/  SYNCS.PHASECHK.TRANS64.TRYWAIT P0, [UR4], R3 ;  /* 0x00000003ff0075a7 */ /* 0x000e640008001104 */
[----:B-1----:R-:W-:Y:S05]  /*2770*/  @!P0 BRA `(.L_x_40) ;  /* 0x0000005000ac8947 */ /* 0x002fea0003800000 */
.L_x_123:
[----:B------:R-:W-:-:S04]  /*2780*/  UIADD3 UR4, UPT, UPT, UR29, 0x1, URZ ;  /* 0x000000011d047890 */ /* 0x000fc8000fffe0ff */
[----:B------:R-:W-:-:S04]  /*2790*/  UISETP.NE.AND UP0, UPT, UR4, 0x3, UPT ;  /* 0x000000030400788c */ /* 0x000fc8000bf05270 */
[----:B------:R-:W-:Y:S02]  /*27a0*/  USEL UR6, URZ, 0x1, UP0 ;  /* 0x00000001ff067887 */ /* 0x000fe40008000000 */
[----:B------:R-:W-:-:S04]  /*27b0*/  USEL UR4, UR4, URZ, UP0 ;  /* 0x000000ff04047287 */ /* 0x000fc80008000000 */
[----:B------:R-:W-:Y:S01]  /*27c0*/  ULEA UR5, UR4, UR23, 0x3 ;  /* 0x0000001704057291 */ /* 0x000fe2000f8e18ff */
[----:B------:R-:W-:-:S04]  /*27d0*/  LOP3.LUT R15, R15, UR6, RZ, 0x3c, !PT ;  /* 0x000000060f0f7c12 */ /* 0x000fc8000f8e3cff */
[----:B-1----:R-:W-:-:S04]  /*27e0*/  SHF.L.U32 R3, R15, 0x1f, RZ ;  /* 0x0000001f0f037819 */ /* 0x002fc800000006ff */
[----:B------:R-:W1:Y:S02]  /*27f0*/  SYNCS.PHASECHK.TRANS64.TRYWAIT P0, [UR5], R3 ;  /* 0x00000003ff0075a7 */ /* 0x000e640008001105 */
[----:B-1----:R-:W-:Y:S05]  /*2800*/  @!P0 BRA `(.L_x_41) ;  /* 0x0000005000a08947 */ /* 0x002fea0003800000 */
.L_x_125:
[----:B------:R-:W-:-:S04]  /*2810*/  UIADD3 UR4, UPT, UPT, UR4, 0x1, URZ ;  /* 0x0000000104047890 */ /* 0x000fc8000fffe0ff */
[----:B------:R-:W-:-:S04]  /*2820*/  UISETP.NE.AND UP0, UPT, UR4, 0x3, UPT ;  /* 0x000000030400788c */ /* 0x000fc8000bf05270 */
[----:B------:R-:W-:Y:S02]  /*2830*/  USEL UR5, URZ, 0x1, UP0 ;  /* 0x00000001ff057887 */ /* 0x000fe40008000000 */
[----:B------:R-:W-:-:S04]  /*2840*/  USEL UR4, UR4, URZ, UP0 ;  /* 0x000000ff04047287 */ /* 0x000fc80008000000 */
[----:B------:R-:W-:Y:S01]  /*2850*/  ULEA UR4, UR4, UR23, 0x3 ;  /* 0x0000001704047291 */ /* 0x000fe2000f8e18ff */
[----:B-1----:R-:W-:-:S04]  /*2860*/  LOP3.LUT R3, R15, UR5, RZ, 0x3c, !PT ;  /* 0x000000050f037c12 */ /* 0x002fc8000f8e3cff */
[----:B------:R-:W-:Y:S01]  /*2870*/  SHF.L.U32 R3, R3, 0x1f, RZ ;  /* 0x0000001f03037819 */ /* 0x000fe200000006ff */
[----:B----4-:R-:W-:-:S07]  /*2880*/  IMAD.U32 R0, RZ, RZ, UR4 ;  /* 0x00000004ff007e24 */ /* 0x010fce000f8e00ff */
.L_x_42:
[----:B-1----:R1:W2:Y:S02]  /*2890*/  SYNCS.PHASECHK.TRANS64.TRYWAIT P0, [R0+URZ], R3 ;  /* 0x00000003000075a7 */ /* 0x0022a400080011ff */
[----:B--2---:R-:W-:Y:S05]  /*28a0*/  @!P0 NANOSLEEP.SYNCS 0x989680 ;  /* 0x009896800000895d */ /* 0x004fea0003900000 */
[----:B------:R-:W2:Y:S02]  /*28b0*/  @!P0 SYNCS.PHASECHK.TRANS64 P0, [R0+URZ], R3 ;  /* 0x00000003000085a7 */ /* 0x000ea400080010ff */
[----:B--2---:R-:W-:Y:S05]  /*28c0*/  @P0 EXIT ;  /* 0x000000000000094d */ /* 0x004fea0003800000 */
[----:B------:R-:W-:Y:S05]  /*28d0*/  BRA `(.L_x_42) ;  /* 0xfffffffc00ec7947 */ /* 0x000fea000383ffff */
.L_x_17:
[----:B------:R-:W-:-:S04]  /*28e0*/  UISETP.NE.AND UP1, UPT, UR53, URZ, UPT ;  /* 0x000000ff3500728c */ /* 0x000fc8000bf25270 */
[----:B------:R-:W-:-:S09]  /*28f0*/  UISETP.NE.OR UP1, UPT, UR10, 0x1, UP1 ;  /* 0x000000010a00788c */ /* 0x000fd20008f25670 */
[----:B------:R-:W-:Y:S05]  /*2900*/  BRA.U UP1, `(.L_x_43) ;  /* 0x0000000501487547 */ /* 0x000fea000b800000 */
[----:B------:R-:W-:Y:S01]  /*2910*/  ISETP.NE.AND P2, PT, R2, RZ, PT ;  /* 0x000000ff0200720c */ /* 0x000fe20003f45270 */
[----:B------:R-:W-:Y:S01]  /*2920*/  IMAD.MOV.U32 R12, RZ, RZ, 0x1 ;  /* 0x00000001ff0c7424 */ /* 0x000fe200078e00ff */
[----:B------:R-:W-:Y:S02]  /*2930*/  CS2R R10, SRZ ;  /* 0x00000000000a7805 */ /* 0x000fe4000001ff00 */
[----:B------:R-:W-:Y:S01]  /*2940*/  CS2R R8, SRZ ;  /* 0x0000000000087805 */ /* 0x000fe2000001ff00 */
[----:B------:R-:W-:Y:S01]  /*2950*/  UMOV UR6, 0x400 ;  /* 0x0000040000067882 */ /* 0x000fe20000000000 */
[----:B------:R-:W-:Y:S01]  /*2960*/  UMOV UR5, URZ ;  /* 0x000000ff00057c82 */ /* 0x000fe20008000000 */
[----:B------:R-:W-:-:S12]  /*2970*/  ULEA UR6, UR53, UR6, 0x18 ;  /* 0x0000000635067291 */ /* 0x000fd8000f8ec0ff */
.L_x_47:
[----:B------:R-:W-:Y:S02]  /*2980*/  LEA R0, R8, UR6, 0x3 ;  /* 0x0000000608007c11 */ /* 0x000fe4000f8e18ff */
[----:B------:R-:W-:-:S03]  /*2990*/  SHF.L.U32 R5, R9, 0x1f, RZ ;  /* 0x0000001f09057819 */ /* 0x000fc600000006ff */
[----:B------:R-:W-:Y:S01]  /*29a0*/  VIADD R4, R0, 0xe0 ;  /* 0x000000e000047836 */ /* 0x000fe20000000000 */
[----:B------:R-:W1:Y:S02]  /*29b0*/  SYNCS.PHASECHK.TRANS64.TRYWAIT P0, [R0+URZ+0xd0], R5 ;  /* 0x0000d005000075a7 */ /* 0x000e6400080011ff */
[----:B-1----:R-:W-:Y:S05]  /*29c0*/  @!P0 BRA `(.L_x_44) ;  /* 0x0000005000488947 */ /* 0x002fea0003800000 */
.L_x_126:
[----:B------:R-:W-:Y:S01]  /*29d0*/  ULEA UR4, UR5, UR6, 0x3 ;  /* 0x0000000605047291 */ /* 0x000fe2000f8e18ff */
[----:B------:R-:W-:Y:S02]  /*29e0*/  PRMT R4, RZ, 0x654, R4 ;  /* 0x00000654ff047816 */ /* 0x000fe40000000004 */
[----:B-1----:R-:W-:Y:S01]  /*29f0*/  SHF.L.U32 R5, R12, 0x1f, RZ ;  /* 0x0000001f0c057819 */ /* 0x002fe200000006ff */
[----:B------:R-:W-:Y:S01]  /*2a00*/  UIADD3 UR7, UPT, UPT, UR4, 0x70, URZ ;  /* 0x0000007004077890 */ /* 0x000fe2000fffe0ff */
[----:B------:R1:W-:Y:S05]  /*2a10*/  SYNCS.ARRIVE.TRANS64.RED.A1T0 RZ, [R4+URZ], RZ ;  /* 0x000000ff04ff79a7 */ /* 0x0003ea00081004ff */
[----:B------:R-:W-:Y:S01]  /*2a20*/  IMAD.U32 R7, RZ, RZ, UR7 ;  /* 0x00000007ff077e24 */ /* 0x000fe2000f8e00ff */
[----:B------:R-:W2:Y:S04]  /*2a30*/  SYNCS.PHASECHK.TRANS64.TRYWAIT P0, [UR4+0x80], R5 ;  /* 0x00008005ff0075a7 */ /* 0x000ea80008001104 */
[----:B------:R-:W-:Y:S01]  /*2a40*/  PRMT R6, R2, 0x654, R7 ;  /* 0x0000065402067816 */ /* 0x000fe20000000007 */
[----:B-1----:R-:W-:Y:S01]  /*2a50*/  @!P2 IMAD.MOV.U32 R4, RZ, RZ, 0x10 ;  /* 0x00000010ff04a424 */ /* 0x002fe200078e00ff */
[----:B--2---:R-:W-:Y:S06]  /*2a60*/  @!P0 BRA `(.L_x_45) ;  /* 0x0000005000348947 */ /* 0x004fec0003800000 */
.L_x_128:
[----:B------:R-:W-:Y:S01]  /*2a70*/  ULEA UR8, UR5, UR6, 0x4 ;  /* 0x0000000605087291 */ /* 0x000fe2000f8e20ff */
[----:B------:R-:W-:Y:S01]  /*2a80*/  SEL R3, R6, R3, !P2 ;  /* 0x0000000306037207 */ /* 0x000fe20005000000 */
[----:B------:R-:W-:Y:S01]  /*2a90*/  UIADD3 UR9, UPT, UPT, UR4, 0x70, URZ ;  /* 0x0000007004097890 */ /* 0x000fe2000fffe0ff */
[----:B-1----:R-:W-:Y:S01]  /*2aa0*/  LEA R0, R11, UR6, 0x3 ;  /* 0x000000060b007c11 */ /* 0x002fe2000f8e18ff */
[----:B------:R-:W-:Y:S01]  /*2ab0*/  UIADD3 UR8, UPT, UPT, UR8, 0x100, URZ ;  /* 0x0000010008087890 */ /* 0x000fe2000fffe0ff */
[----:B------:R-:W-:Y:S01]  /*2ac0*/  SHF.L.U32 R5, R10, 0x1f, RZ ;  /* 0x0000001f0a057819 */ /* 0x000fe200000006ff */
[----:B------:R1:W-:Y:S01]  /*2ad0*/  @!P2 SYNCS.ARRIVE.TRANS64.RED RZ, [R3+URZ], R4 ;  /* 0x0000000403ffa9a7 */ /* 0x0003e200080004ff */
[----:B------:R-:W-:Y:S01]  /*2ae0*/  UIADD3 UR4, UPT, UPT, UR5, 0x1, URZ ;  /* 0x0000000105047890 */ /* 0x000fe2000fffe0ff */
[----:B------:R-:W-:-:S03]  /*2af0*/  VIADD R8, R8, 0x1 ;  /* 0x0000000108087836 */ /* 0x000fc60000000000 */
[----:B------:R-:W-:Y:S02]  /*2b00*/  UISETP.NE.AND UP0, UPT, UR4, 0x2, UPT ;  /* 0x000000020400788c */ /* 0x000fe4000bf05270 */
[----:B------:R-:W-:Y:S06]  /*2b10*/  UGETNEXTWORKID.BROADCAST [UR8], [UR9] ;  /* 0x00000000080073ca */ /* 0x000fec0008000100 */
[----:B------:R-:W-:Y:S01]  /*2b20*/  USEL UR7, URZ, 0x1, UP0 ;  /* 0x00000001ff077887 */ /* 0x000fe20008000000 */
[----:B------:R-:W-:Y:S01]  /*2b30*/  ISETP.NE.AND P0, PT, R8, 0x2, PT ;  /* 0x000000020800780c */ /* 0x000fe20003f05270 */
[----:B------:R-:W-:Y:S01]  /*2b40*/  USEL UR5, UR4, URZ, UP0 ;  /* 0x000000ff04057287 */ /* 0x000fe20008000000 */
[----:B------:R-:W2:Y:S03]  /*2b50*/  SYNCS.PHASECHK.TRANS64.TRYWAIT P1, [R0+URZ+0x70], R5 ;  /* 0x00007005000075a7 */ /* 0x000ea600080211ff */
[----:B------:R-:W-:Y:S01]  /*2b60*/  LOP3.LUT R12, R12, UR7, RZ, 0x3c, !PT ;  /* 0x000000070c0c7c12 */ /* 0x000fe2000f8e3cff */
[----:B-12---:R-:W-:Y:S07]  /*2b70*/  @!P1 BRA `(.L_x_46) ;  /* 0x0000005000089947 */ /* 0x006fee0003800000 */
.L_x_129:
[C---:B------:R-:W-:Y:S01]  /*2b80*/  LEA R4, R11.reuse, UR6, 0x4 ;  /* 0x000000060b047c11 */ /* 0x040fe2000f8e20ff */
[----:B-1----:R-:W-:Y:S01]  /*2b90*/  VIADD R0, R0, 0x80 ;  /* 0x0000008000007836 */ /* 0x002fe20000000000 */
[----:B------:R-:W-:Y:S01]  /*2ba0*/  SEL R8, R8, RZ, P0 ;  /* 0x000000ff08087207 */ /* 0x000fe20000000000 */
[----:B------:R-:W-:-:S03]  /*2bb0*/  VIADD R11, R11, 0x1 ;  /* 0x000000010b0b7836 */ /* 0x000fc60000000000 */
[----:B------:R-:W1:Y:S01]  /*2bc0*/  LDS.128 R4, [R4+0x100] ;  /* 0x0001000004047984 */ /* 0x000e620000000c00 */
[----:B------:R-:W-:Y:S02]  /*2bd0*/  PRMT R0, RZ, 0x654, R0 ;  /* 0x00000654ff007816 */ /* 0x000fe40000000000 */
[C---:B------:R-:W-:Y:S01]  /*2be0*/  ISETP.NE.AND P1, PT, R11.reuse, 0x2, PT ;  /* 0x000000020b00780c */ /* 0x040fe20003f25270 */
[----:B------:R-:W-:Y:S01]  /*2bf0*/  @!PT LDS RZ, [RZ] ;  /* 0x00000000fffff984 */ /* 0x000fe20000000800 */
[----:B------:R-:W-:Y:S01]  /*2c00*/  @!PT LDS RZ, [RZ] ;  /* 0x00000000fffff984 */ /* 0x000fe20000000800 */
[----:B------:R-:W-:Y:S01]  /*2c10*/  @!PT LDS RZ, [RZ] ;  /* 0x00000000fffff984 */ /* 0x000fe20000000800 */
[----:B------:R-:W-:Y:S01]  /*2c20*/  @!PT LDS RZ, [RZ] ;  /* 0x00000000fffff984 */ /* 0x000fe20000000800 */
[----:B------:R2:W-:Y:S06]  /*2c30*/  MEMBAR.ALL.CTA ;  /* 0x0000000000007992 */ /* 0x0005ec0000008000 */
[----:B--2---:R-:W2:Y:S01]  /*2c40*/  FENCE.VIEW.ASYNC.S ;  /* 0x00000000000073c6 */ /* 0x004ea20000000000 */
[----:B------:R-:W-:Y:S01]  /*2c50*/  SEL R11, R11, RZ, P1 ;  /* 0x000000ff0b0b7207 */ /* 0x000fe20000800000 */
[----:B--2---:R2:W-:Y:S01]  /*2c60*/  SYNCS.ARRIVE.TRANS64.RED.A1T0 RZ, [R0+URZ], RZ ;  /* 0x000000ff00ff79a7 */ /* 0x0045e200081004ff */
[----:B-1----:R-:W-:-:S02]  /*2c70*/  LOP3.LUT P3, RZ, R6, 0x1, RZ, 0xc0, !PT ;  /* 0x0000000106ff7812 */ /* 0x002fc4000786c0ff */
[----:B------:R-:W-:-:S04]  /*2c80*/  SEL R5, RZ, 0x1, P1 ;  /* 0x00000001ff057807 */ /* 0x000fc80000800000 */
[----:B------:R-:W-:Y:S02]  /*2c90*/  LOP3.LUT R10, R10, R5, RZ, 0x3c, !PT ;  /* 0x000000050a0a7212 */ /* 0x000fe400078e3cff */
[----:B--2---:R-:W-:-:S04]  /*2ca0*/  SEL R0, RZ, 0x1, P0 ;  /* 0x00000001ff007807 */ /* 0x004fc80000000000 */
[----:B------:R-:W-:Y:S01]  /*2cb0*/  LOP3.LUT R9, R9, R0, RZ, 0x3c, !PT ;  /* 0x0000000009097212 */ /* 0x000fe200078e3cff */
[----:B------:R-:W-:Y:S06]  /*2cc0*/  @P3 BRA `(.L_x_47) ;  /* 0xfffffffc002c3947 */ /* 0x000fec000383ffff */
[----:B------:R-:W-:Y:S01]  /*2cd0*/  ULEA UR4, UR5, UR6, 0x3 ;  /* 0x0000000605047291 */ /* 0x000fe2000f8e18ff */
[----:B------:R-:W-:-:S08]  /*2ce0*/  SHF.L.U32 R3, R12, 0x1f, RZ ;  /* 0x0000001f0c037819 */ /* 0x000fd000000006ff */
[----:B------:R-:W1:Y:S02]  /*2cf0*/  SYNCS.PHASECHK.TRANS64 P0, [UR4+0x80], R3 ;  /* 0x00008003ff0075a7 */ /* 0x000e640008001004 */
[----:B-1----:R-:W-:Y:S05]  /*2d00*/  @P0 BRA `(.L_x_48) ;  /* 0x0000000000080947 */ /* 0x002fea0003800000 */
[----:B------:R-:W1:Y:S02]  /*2d10*/  SYNCS.PHASECHK.TRANS64.TRYWAIT P0, [UR4+0x80], R3 ;  /* 0x00008003ff0075a7 */ /* 0x000e640008001104 */
[----:B-1----:R-:W-:Y:S05]  /*2d20*/  @!P0 BRA `(.L_x_49) ;  /* 0x0000004c00b08947 */ /* 0x002fea0003800000 */
.L_x_48:
[----:B------:R-:W-:-:S04]  /*2d30*/  UIADD3 UR7, UPT, UPT, UR5, 0x1, URZ ;  /* 0x0000000105077890 */ /* 0x000fc8000fffe0ff */
[----:B------:R-:W-:-:S04]  /*2d40*/  UISETP.NE.AND UP0, UPT, UR7, 0x2, UPT ;  /* 0x000000020700788c */ /* 0x000fc8000bf05270 */
[----:B------:R-:W-:Y:S02]  /*2d50*/  USEL UR8, URZ, 0x1, UP0 ;  /* 0x00000001ff087887 */ /* 0x000fe40008000000 */
[----:B------:R-:W-:-:S04]  /*2d60*/  USEL UR7, UR7, URZ, UP0 ;  /* 0x000000ff07077287 */ /* 0x000fc80008000000 */
[----:B------:R-:W-:Y:S01]  /*2d70*/  ULEA UR7, UR7, UR6, 0x3 ;  /* 0x0000000607077291 */ /* 0x000fe2000f8e18ff */
[----:B-1----:R-:W-:-:S04]  /*2d80*/  LOP3.LUT R3, R12, UR8, RZ, 0x3c, !PT ;  /* 0x000000080c037c12 */ /* 0x002fc8000f8e3cff */
[----:B------:R-:W-:-:S04]  /*2d90*/  SHF.L.U32 R0, R3, 0x1f, RZ ;  /* 0x0000001f03007819 */ /* 0x000fc800000006ff */
[----:B------:R-:W1:Y:S02]  /*2da0*/  SYNCS.PHASECHK.TRANS64 P0, [UR7+0x80], R0 ;  /* 0x00008000ff0075a7 */ /* 0x000e640008001007 */
[----:B-1----:R-:W-:Y:S05]  /*2db0*/  @P0 EXIT ;  /* 0x000000000000094d */ /* 0x002fea0003800000 */
[----:B------:R-:W-:Y:S02]  /*2dc0*/  SHF.L.U32 R3, R3, 0x1f, RZ ;  /* 0x0000001f03037819 */ /* 0x000fe400000006ff */
[----:B------:R-:W-:-:S07]  /*2dd0*/  MOV R0, UR7 ;  /* 0x0000000700007c02 */ /* 0x000fce0008000f00 */
.L_x_50:
[----:B-1----:R1:W2:Y:S02]  /*2de0*/  SYNCS.PHASECHK.TRANS64.TRYWAIT P0, [R0+URZ+0x80], R3 ;  /* 0x00008003000075a7 */ /* 0x0022a400080011ff */
[----:B--2---:R-:W-:Y:S05]  /*2df0*/  @!P0 NANOSLEEP.SYNCS 0x989680 ;  /* 0x009896800000895d */ /* 0x004fea0003900000 */
[----:B------:R-:W2:Y:S02]  /*2e00*/  @!P0 SYNCS.PHASECHK.TRANS64 P0, [R0+URZ+0x80], R3 ;  /* 0x00008003000085a7 */ /* 0x000ea400080010ff */
[----:B--2---:R-:W-:Y:S05]  /*2e10*/  @P0 EXIT ;  /* 0x000000000000094d */ /* 0x004fea0003800000 */
[----:B------:R-:W-:Y:S05]  /*2e20*/  BRA `(.L_x_50) ;  /* 0xfffffffc00ec7947 */ /* 0x000fea000383ffff */
.L_x_43:
[----:B------:R-:W-:-:S09]  /*2e30*/  UISETP.NE.AND UP1, UPT, UR10, URZ, UPT ;  /* 0x000000ff0a00728c */ /* 0x000fd2000bf25270 */
[----:B------:R-:W-:Y:S05]  /*2e40*/  BRA.U UP1, `(.L_x_51) ;  /* 0x0000001101f47547 */ /* 0x000fea000b800000 */
[----:B------:R-:W-:Y:S01]  /*2e50*/  UMOV UR4, 0x40 ;  /* 0x0000004000047882 */ /* 0x000fe20000000000 */
[----:B------:R-:W-:Y:S01]  /*2e60*/  NOP ;  /* 0x0000000000007918 */ /* 0x000fe20000000000 */
[----:B------:R-:W-:Y:S01]  /*2e70*/  ULEA UR5, UR53, UR4, 0x18 ;  /* 0x0000000435057291 */ /* 0x000fe2000f8ec0ff */
[----:B------:R-:W-:Y:S02]  /*2e80*/  UMOV UR6, 0x400 ;  /* 0x0000040000067882 */ /* 0x000fe40000000000 */
[----:B------:R-:W-:-:S06]  /*2e90*/  ULEA UR6, UR53, UR6, 0x18 ;  /* 0x0000000635067291 */ /* 0x000fcc000f8ec0ff */
[----:B------:R-:W1:Y:S02]  /*2ea0*/  LDS.U8 R0, [UR5+0x1c] ;  /* 0x00001c05ff007984 */ /* 0x000e640008000000 */
[----:B-1----:R-:W-:-:S13]  /*2eb0*/  ISETP.NE.AND P0, PT, R0, RZ, PT ;  /* 0x000000ff0000720c */ /* 0x002fda0003f05270 */
[----:B------:R-:W-:Y:S05]  /*2ec0*/  @P0 BRA `(.L_x_52) ;  /* 0x0000000000580947 */ /* 0x000fea0003800000 */
[----:B------:R-:W-:-:S13]  /*2ed0*/  ELECT P0, URZ, PT ;  /* 0x0000000000ff782f */ /* 0x000fda0003800000 */
[----:B------:R-:W-:Y:S05]  /*2ee0*/  @!P0 BRA `(.L_x_53) ;  /* 0x0000000000608947 */ /* 0x000fea0003800000 */
[----:B------:R-:W-:Y:S01]  /*2ef0*/  UMOV UR4, 0x10 ;  /* 0x0000001000047882 */ /* 0x000fe20000000000 */
[----:B------:R-:W-:Y:S01]  /*2f00*/  HFMA2 R0, -RZ, RZ, 0, 5.9604644775390625e-08 ;  /* 0x00000001ff007431 */ /* 0x000fe200000001ff */
[----:B------:R-:W-:-:S03]  /*2f10*/  MOV R2, 0xffff ;  /* 0x0000ffff00027802 */ /* 0x000fc60000000f00 */
[----:B------:R-:W-:Y:S04]  /*2f20*/  DEPBAR.LE SB1, 0x36 ;  /* 0x00009d800000791a */ /* 0x000fe80000000000 */
[----:B------:R-:W1:Y:S02]  /*2f30*/  UTCATOMSWS.FIND_AND_SET.ALIGN UP0, UR4, UR4 ;  /* 0x00000004000475e3 */ /* 0x000e640008000800 */
[----:B-1----:R-:W-:Y:S01]  /*2f40*/  MOV R3, UR4 ;  /* 0x0000000400037c02 */ /* 0x002fe20008000f00 */
[----:B------:R-:W-:Y:S06]  /*2f50*/  BRA.U UP0, `(.L_x_54) ;  /* 0x0000000100187547 */ /* 0x000fec000b800000 */
.L_x_55:
[----:B------:R-:W-:Y:S05]  /*2f60*/  NANOSLEEP 0x64 ;  /* 0x000000640000795d */ /* 0x000fea0003800000 */
[----:B------:R-:W-:-:S05]  /*2f70*/  UMOV UR4, 0x10 ;  /* 0x0000001000047882 */ /* 0x000fca0000000000 */
[----:B------:R-:W-:Y:S04]  /*2f80*/  DEPBAR.LE SB1, 0x36 ;  /* 0x00009d800000791a */ /* 0x000fe80000000000 */
[----:B------:R-:W1:Y:S02]  /*2f90*/  UTCATOMSWS.FIND_AND_SET.ALIGN UP0, UR4, UR4 ;  /* 0x00000004000475e3 */ /* 0x000e640008000800 */
[----:B-1----:R-:W-:Y:S01]  /*2fa0*/  MOV R3, UR4 ;  /* 0x0000000400037c02 */ /* 0x002fe20008000f00 */
[----:B------:R-:W-:Y:S05]  /*2fb0*/  BRA.U !UP0, `(.L_x_55) ;  /* 0xfffffffd08e87547 */ /* 0x000fea000b83ffff */
.L_x_54:
[-C--:B------:R-:W-:Y:S02]  /*2fc0*/  SHF.L.U32 R2, R2, R3.reuse, RZ ;  /* 0x0000000302027219 */ /* 0x080fe400000006ff */
[----:B------:R-:W-:Y:S01]  /*2fd0*/  SHF.L.U32 R0, R0, R3, RZ ;  /* 0x0000000300007219 */ /* 0x000fe200000006ff */
[----:B------:R-:W-:Y:S02]  /*2fe0*/  IMAD.SHL.U32 R3, R3, 0x20, RZ ;  /* 0x0000002003037824 */ /* 0x000fe400078e00ff */
[----:B------:R1:W-:Y:S04]  /*2ff0*/  ATOMS.OR RZ, [UR5+0x14], R2 ;  /* 0x00001402ffff798c */ /* 0x0003e8000b000005 */
[----:B------:R1:W-:Y:S04]  /*3000*/  ATOMS.OR RZ, [UR5+0x18], R0 ;  /* 0x00001800ffff798c */ /* 0x0003e8000b000005 */
[----:B------:R1:W-:Y:S01]  /*3010*/  STS [UR6+0x120], R3 ;  /* 0x00012003ff007988 */ /* 0x0003e20008000806 */
[----:B------:R-:W-:Y:S05]  /*3020*/  BRA `(.L_x_53) ;  /* 0x0000000000107947 */ /* 0x000fea0003800000 */
.L_x_52:
[----:B------:R-:W-:Y:S02]  /*3030*/  MOV R0, 0xffffffff ;  /* 0xffffffff00007802 */ /* 0x000fe40000000f00 */
[----:B------:R-:W-:-:S03]  /*3040*/  MOV R2, 0x3070 ;  /* 0x0000307000027802 */ /* 0x000fc60000000f00 */
[----:B------:R1:W-:Y:S04]  /*3050*/  STS [UR6+0x120], R0 ;  /* 0x00012000ff007988 */ /* 0x0003e80008000806 */
[----:B-1-3-5:R-:W-:Y:S05]  /*3060*/  CALL.REL.NOINC `($__internal_1_$__cuda_sm10x_tcgen05_guardrail_trap_phase_invalid_during_alloc) ;  /* 0x0000005000847944 */ /* 0x02afea0003c00000 */
.L_x_53:
[----:B------:R-:W-:Y:S05]  /*3070*/  WARPSYNC.ALL ;  /* 0x0000000000007948 */ /* 0x000fea0003800000 */
[----:B------:R-:W2:Y:S01]  /*3080*/  S2UR UR4, SR_CgaCtaId ;  /* 0x00000000000479c3 */ /* 0x000ea20000008800 */
[----:B------:R-:W-:Y:S01]  /*3090*/  UMOV UR71, 0x400 ;  /* 0x0000040000477882 */ /* 0x000fe20000000000 */
[----:B------:R-:W-:-:S06]  /*30a0*/  NOP ;  /* 0x0000000000007918 */ /* 0x000fcc0000000000 */
[----:B------:R-:W-:Y:S06]  /*30b0*/  BAR.ARV 0x6, 0xa0 ;  /* 0x0182800000007b1d */ /* 0x000fec0000002000 */
[----:B------:R-:W4:Y:S01]  /*30c0*/  LDCU UR5, c[0x0][0x38c] ;  /* 0x00007180ff0577ac */ /* 0x000f220008000800 */
[----:B------:R-:W-:Y:S01]  /*30d0*/  IMAD.MOV.U32 R11, RZ, RZ, 0x1 ;  /* 0x00000001ff0b7424 */ /* 0x000fe200078e00ff */
[----:B------:R-:W-:Y:S01]  /*30e0*/  CS2R R8, SRZ ;  /* 0x0000000000087805 */ /* 0x000fe2000001ff00 */
[----:B------:R-:W-:Y:S01]  /*30f0*/  IMAD.MOV.U32 R10, RZ, RZ, RZ ;  /* 0x000000ffff0a7224 */ /* 0x000fe200078e00ff */
[----:B------:R-:W3:Y:S01]  /*3100*/  LDCU UR7, c[0x0][0x38c] ;  /* 0x00007180ff0777ac */ /* 0x000ee20008000800 */
[----:B------:R-:W-:Y:S01]  /*3110*/  UMOV UR74, URZ ;  /* 0x000000ff004a7c82 */ /* 0x000fe20008000000 */
[----:B------:R-:W-:Y:S01]  /*3120*/  UMOV UR9, URZ ;  /* 0x000000ff00097c82 */ /* 0x000fe20008000000 */
[----:B--2---:R-:W-:Y:S01]  /*3130*/  ULEA UR71, UR4, UR71, 0x18 ;  /* 0x0000004704477291 */ /* 0x004fe2000f8ec0ff */
[----:B------:R-:W-:Y:S01]  /*3140*/  UMOV UR76, 0x0 ;  /* 0x00000000004c7882 */ /* 0x000fe20000000000 */
[----:B------:R-:W-:-:S02]  /*3150*/  UMOV UR77, 0x4100910 ;  /* 0x04100910004d7882 */ /* 0x000fc40000000000 */
[----:B------:R-:W-:Y:S02]  /*3160*/  UIADD3 UR6, UPT, UPT, UR71, 0x1e800, URZ ;  /* 0x0001e80047067890 */ /* 0x000fe4000fffe0ff */
[----:B----4-:R-:W-:-:S03]  /*3170*/  UIADD3 UR5, UPT, UPT, UR5, 0x7f, URZ ;  /* 0x0000007f05057890 */ /* 0x010fc6000fffe0ff */
[----:B-1----:R-:W1:Y:S01]  /*3180*/  LDS R0, [UR71+0x120] ;  /* 0x00012047ff007984 */ /* 0x002e620008000800 */
[----:B------:R-:W-:Y:S02]  /*3190*/  USHF.R.S32.HI UR4, URZ, 0x1f, UR5 ;  /* 0x0000001fff047899 */ /* 0x000fe40008011405 */
[----:B---3--:R-:W-:Y:S02]  /*31a0*/  UISETP.GE.AND UP3, UPT, UR7, 0x1, UPT ;  /* 0x000000010700788c */ /* 0x008fe4000bf66270 */
[----:B------:R-:W-:Y:S02]  /*31b0*/  ULEA.HI UR4, UR4, UR5, URZ, 0x7 ;  /* 0x0000000504047291 */ /* 0x000fe4000f8f38ff */
[----:B------:R-:W-:Y:S02]  /*31c0*/  UIADD3 UR5, UPT, UPT, UR71, 0x6800, URZ ;  /* 0x0000680047057890 */ /* 0x000fe4000fffe0ff */
[----:B------:R-:W-:Y:S02]  /*31d0*/  USHF.R.S32.HI UR8, URZ, 0x7, UR4 ;  /* 0x00000007ff087899 */ /* 0x000fe40008011404 */
[----:B------:R-:W-:-:S02]  /*31e0*/  USHF.R.U32.HI UR4, URZ, 0x4, UR6 ;  /* 0x00000004ff047899 */ /* 0x000fc40008011606 */
[----:B------:R-:W-:Y:S02]  /*31f0*/  UISETP.LT.AND UP0, UPT, UR8, 0x1, UPT ;  /* 0x000000010800788c */ /* 0x000fe4000bf01270 */
[----:B------:R-:W-:Y:S01]  /*3200*/  IMAD.U32 R12, RZ, RZ, UR8 ;  /* 0x00000008ff0c7e24 */ /* 0x000fe2000f8e00ff */
[----:B------:R-:W-:Y:S02]  /*3210*/  ULOP3.LUT UR4, UR4, 0x3fff, URZ, 0xc0, !UPT ;  /* 0x00003fff04047892 */ /* 0x000fe4000f8ec0ff */
[----:B------:R-:W-:Y:S02]  /*3220*/  USEL UR6, UR8, 0x1, !UP0 ;  /* 0x0000000108067887 */ /* 0x000fe4000c000000 */
[----:B------:R-:W-:Y:S02]  /*3230*/  ULOP3.LUT UR73, UR4, 0x10000, URZ, 0xfc, !UPT ;  /* 0x0001000004497892 */ /* 0x000fe4000f8efcff */
[----:B------:R-:W-:Y:S02]  /*3240*/  UIADD3 UR4, UPT, UPT, -UR6, URZ, URZ ;  /* 0x000000ff06047290 */ /* 0x000fe4000fffe1ff */
[----:B------:R-:W-:-:S04]  /*3250*/  USHF.R.U32.HI UR5, URZ, 0x4, UR5 ;  /* 0x00000004ff057899 */ /* 0x000fc80008011605 */
[----:B------:R-:W-:Y:S01]  /*3260*/  ULOP3.LUT UR5, UR5, 0x3fff, URZ, 0xc0, !UPT ;  /* 0x00003fff05057892 */ /* 0x000fe2000f8ec0ff */
[----:B------:R-:W-:-:S03]  /*3270*/  MOV R13, UR4 ;  /* 0x00000004000d7c02 */ /* 0x000fc60008000f00 */
[----:B------:R-:W-:Y:S01]  /*3280*/  ULOP3.LUT UR72, UR5, 0x10000, URZ, 0xfc, !UPT ;  /* 0x0001000005487892 */ /* 0x000fe2000f8efcff */
[----:B-1----:R-:W-:-:S13]  /*3290*/  R2UR UR8, R0 ;  /* 0x00000000000872ca */ /* 0x002fda00000e0000 */
[----:B------:R-:W-:-:S07]  /*32a0*/  MOV R14, UR8 ;  /* 0x00000008000e7c02 */ /* 0x000fce0008000f00 */
.L_x_62:
[----:B------:R-:W-:Y:S02]  /*32b0*/  LEA R0, R10, UR71, 0x3 ;  /* 0x000000470a007c11 */ /* 0x000fe4000f8e18ff */
[----:B------:R-:W-:Y:S02]  /*32c0*/  SHF.L.U32 R5, R9, 0x1f, RZ ;  /* 0x0000001f09057819 */ /* 0x000fe400000006ff */
[----:B------:R-:W-:Y:S01]  /*32d0*/  PLOP3.LUT P0, PT, PT, PT, UP3, 0x80, 0x8 ;  /* 0x000000000008781c */ /* 0x000fe20003f0f038 */
[----:B------:R-:W-:Y:S01]  /*32e0*/  VIADD R3, R0, 0x80 ;  /* 0x0000008000037836 */ /* 0x000fe20000000000 */
[----:B-1----:R-:W1:Y:S02]  /*32f0*/  SYNCS.PHASECHK.TRANS64.TRYWAIT P1, [R0+URZ+0x70], R5 ;  /* 0x00007005000075a7 */ /* 0x002e6400080211ff */
[----:B-1----:R-:W-:Y:S09]  /*3300*/  @!P1 BRA `(.L_x_56) ;  /* 0x0000004800509947 */ /* 0x002ff20003800000 */
.L_x_131:
[----:B------:R-:W-:Y:S01]  /*3310*/  LEA R4, R10, UR71, 0x4 ;  /* 0x000000470a047c11 */ /* 0x000fe2000f8e20ff */
[----:B------:R-:W-:Y:S01]  /*3320*/  @UP3 ULEA UR4, UR9, UR71, 0x3 ;  /* 0x0000004709043291 */ /* 0x000fe2000f8e18ff */
[----:B------:R-:W-:Y:S01]  /*3330*/  PLOP3.LUT P2, PT, PT, PT, PT, 0x80, 0x8 ;  /* 0x000000000008781c */ /* 0x000fe20003f4f070 */
[----:B------:R-:W-:Y:S01]  /*3340*/  ULEA UR75, UR74, UR71, 0x3 ;  /* 0x000000474a4b7291 */ /* 0x000fe2000f8e18ff */
[----:B------:R-:W-:Y:S02]  /*3350*/  PRMT R3, RZ, 0x654, R3 ;  /* 0x00000654ff037816 */ /* 0x000fe40000000003 */
[----:B-1----:R-:W1:Y:S01]  /*3360*/  LDS.128 R4, [R4+0x100] ;  /* 0x0001000004047984 */ /* 0x002e620000000c00 */
[----:B------:R-:W-:Y:S02]  /*3370*/  @P0 SHF.L.U32 R2, R8, 0x1f, RZ ;  /* 0x0000001f08020819 */ /* 0x000fe400000006ff */
[----:B------:R-:W-:Y:S01]  /*3380*/  SHF.L.U32 R0, R11, 0x1f, RZ ;  /* 0x0000001f0b007819 */ /* 0x000fe200000006ff */
[----:B------:R-:W-:Y:S01]  /*3390*/  @!PT LDS RZ, [RZ] ;  /* 0x00000000fffff984 */ /* 0x000fe20000000800 */
[----:B------:R-:W-:Y:S01]  /*33a0*/  @!PT LDS RZ, [RZ] ;  /* 0x00000000fffff984 */ /* 0x000fe20000000800 */
[----:B------:R-:W-:Y:S01]  /*33b0*/  @!PT LDS RZ, [RZ] ;  /* 0x00000000fffff984 */ /* 0x000fe20000000800 */
[----:B------:R-:W-:Y:S01]  /*33c0*/  @!PT LDS RZ, [RZ] ;  /* 0x00000000fffff984 */ /* 0x000fe20000000800 */
[----:B------:R2:W-:Y:S06]  /*33d0*/  MEMBAR.ALL.CTA ;  /* 0x0000000000007992 */ /* 0x0005ec0000008000 */
[----:B--2---:R-:W2:Y:S01]  /*33e0*/  FENCE.VIEW.ASYNC.S ;  /* 0x00000000000073c6 */ /* 0x004ea20000000000 */
[----:B------:R-:W-:Y:S01]  /*33f0*/  R2UR UR6, R14 ;  /* 0x000000000e0672ca */ /* 0x000fe200000e0000 */
[----:B--2---:R2:W-:Y:S01]  /*3400*/  SYNCS.ARRIVE.TRANS64.RED.A1T0 RZ, [R3+URZ], RZ ;  /* 0x000000ff03ff79a7 */ /* 0x0045e200081004ff */
[----:B------:R2:W3:Y:S01]  /*3410*/  @P0 SYNCS.PHASECHK.TRANS64.TRYWAIT P2, [UR4], R2 ;  /* 0x00000002ff0005a7 */ /* 0x0004e20008041104 */
[----:B------:R-:W-:Y:S01]  /*3420*/  ULEA.HI UR4, UR74, UR74, URZ, 0x1 ;  /* 0x0000004a4a047291 */ /* 0x000fe2000f8f08ff */
[----:B-1----:R-:W-:-:S03]  /*3430*/  LOP3.LUT P1, RZ, R6, 0x1, RZ, 0xc0, !PT ;  /* 0x0000000106ff7812 */ /* 0x002fc6000782c0ff */
[----:B------:R-:W-:Y:S02]  /*3440*/  USHF.L.U32 UR5, UR4, 0x5, URZ ;  /* 0x0000000504057899 */ /* 0x000fe400080006ff */
[----:B------:R-:W-:Y:S02]  /*3450*/  ULOP3.LUT UR8, UR4, 0xffe, URZ, 0xc0, !UPT ;  /* 0x00000ffe04087892 */ /* 0x000fe4000f8ec0ff */
[----:B------:R-:W-:Y:S02]  /*3460*/  ULOP3.LUT UR4, UR5, 0xffffffc0, URZ, 0xc0, !UPT ;  /* 0xffffffc005047892 */ /* 0x000fe4000f8ec0ff */
[----:B------:R-:W-:Y:S02]  /*3470*/  UIADD3 UR8, UPT, UPT, -UR8, UR74, URZ ;  /* 0x0000004a08087290 */ /* 0x000fe4000fffe1ff */
[----:B------:R-:W-:Y:S01]  /*3480*/  UIADD3 UR4, UPT, UPT, UR6, UR4, URZ ;  /* 0x0000000406047290 */ /* 0x000fe2000fffe0ff */
[----:B------:R-:W1:Y:S03]  /*3490*/  SYNCS.PHASECHK.TRANS64.TRYWAIT P0, [UR75+0xb0], R0 ;  /* 0x0000b000ff0075a7 */ /* 0x000e66000800114b */
[----:B------:R-:W-:Y:S01]  /*34a0*/  ULEA UR8, UR8, UR4, 0x14 ;  /* 0x0000000408087291 */ /* 0x000fe2000f8ea0ff */
[----:B-123--:R-:W-:Y:S11]  /*34b0*/  @!P0 BRA `(.L_x_57) ;  /* 0x0000004400f88947 */ /* 0x00eff60003800000 */
.L_x_133:
[----:B------:R-:W-:Y:S01]  /*34c0*/  IADD3 R10, PT, PT, R10, 0x1, RZ ;  /* 0x000000010a0a7810 */ /* 0x000fe20007ffe0ff */
[----:B------:R-:W-:Y:S06]  /*34d0*/  BRA.U !UP3, `(.L_x_58) ;  /* 0x000000050bec7547 */ /* 0x000fec000b800000 */
[----:B------:R-:W-:Y:S01]  /*34e0*/  R2UR UR69, R13 ;  /* 0x000000000d4572ca */ /* 0x000fe200000e0000 */
[----:B------:R-:W-:Y:S01]  /*34f0*/  UPLOP3.LUT UP4, UPT, UPT, UPT, UPT, 0x40, 0x4 ;  /* 0x000000000004789c */ /* 0x000fe20003f8e870 */
[----:B------:R-:W-:Y:S01]  /*3500*/  R2UR UR68, R12 ;  /* 0x000000000c4472ca */ /* 0x000fe200000e0000 */
[----:B------:R-:W-:-:S14]  /*3510*/  UMOV UR7, UR9 ;  /* 0x0000000900077c82 */ /* 0x000fdc0008000000 */
.L_x_61:
[----:B------:R-:W-:Y:S02]  /*3520*/  UIADD3 UR69, UPT, UPT, UR69, 0x1, URZ ;  /* 0x0000000145457890 */ /* 0x000fe4000fffe0ff */
[----:B--2---:R-:W-:Y:S02]  /*3530*/  ULEA UR5, UR7, UR71, 0x3 ;  /* 0x0000004707057291 */ /* 0x004fe4000f8e18ff */
[----:B------:R-:W-:Y:S01]  /*3540*/  UISETP.NE.AND UP0, UPT, UR69, URZ, UPT ;  /* 0x000000ff4500728c */ /* 0x000fe2000bf05270 */
[----:B------:R-:W-:Y:S10]  /*3550*/  @P2 BRA `(.L_x_59) ;  /* 0x00000000000c2947 */ /* 0x000ff40003800000 */
[----:B-1----:R-:W-:Y:S04]  /*3560*/  SHF.L.U32 R3, R8, 0x1f, RZ ;  /* 0x0000001f08037819 */ /* 0x002fe800000006ff */
[----:B------:R-:W1:Y:S02]  /*3570*/  SYNCS.PHASECHK.TRANS64.TRYWAIT P0, [UR5], R3 ;  /* 0x00000003ff0075a7 */ /* 0x000e640008001105 */
[----:B-1----:R-:W-:Y:S05]  /*3580*/  @!P0 BRA `(.L_x_60) ;  /* 0x0000004400dc8947 */ /* 0x002fea0003800000 */
.L_x_59:
[----:B------:R-:W-:Y:S01]  /*3590*/  UISETP.NE.AND UP1, UPT, UR68, 0x1, UPT ;  /* 0x000000014400788c */ /* 0x000fe2000bf25270 */
[----:B------:R-:W-:Y:S01]  /*35a0*/  PLOP3.LUT P2, PT, PT, PT, PT, 0x80, 0x8 ;  /* 0x000000000008781c */ /* 0x000fe20003f4f070 */
[----:B------:R-:W-:Y:S01]  /*35b0*/  UIADD3 UR9, UPT, UPT, UR7, 0x1, URZ ;  /* 0x0000000107097890 */ /* 0x000fe2000fffe0ff */
[----:B-1----:R-:W-:Y:S01]  /*35c0*/  MOV.SPILL R3, UR75 ;  /* 0x0000004b00037c02 */ /* 0x002fe20009000f00 */
[----:B------:R-:W-:Y:S01]  /*35d0*/  UIADD3 UR70, UPT, UPT, UR5, 0x18, URZ ;  /* 0x0000001805467890 */ /* 0x000fe2000fffe0ff */
[----:B------:R-:W-:Y:S01]  /*35e0*/  MOV.SPILL R2, UR74 ;  /* 0x0000004a00027c02 */ /* 0x000fe20009000f00 */
[----:B------:R-:W-:Y:S01]  /*35f0*/  UISETP.NE.AND UP2, UPT, UR9, 0x3, UPT ;  /* 0x000000030900788c */ /* 0x000fe2000bf45270 */
[----:B------:R-:W-:Y:S01]  /*3600*/  PLOP3.LUT P0, PT, PT, PT, UP1, 0x80, 0x8 ;  /* 0x000000000008781c */ /* 0x000fe20003f0f018 */
[----:B------:R-:W-:Y:S02]  /*3610*/  ULEA UR6, UR7, UR73, 0xb ;  /* 0x0000004907067291 */ /* 0x000fe4000f8e58ff */
[----:B------:R-:W-:Y:S02]  /*3620*/  USEL UR5, URZ, 0x1, UP2 ;  /* 0x00000001ff057887 */ /* 0x000fe40009000000 */
[----:B------:R-:W-:Y:S02]  /*3630*/  USEL UR9, UR9, URZ, UP2 ;  /* 0x000000ff09097287 */ /* 0x000fe40009000000 */
[----:B------:R-:W-:Y:S02]  /*3640*/  ULEA UR4, UR7, UR72, 0xb ;  /* 0x0000004807047291 */ /* 0x000fe4000f8e58ff */
[----:B------:R-:W-:Y:S01]  /*3650*/  @UP1 ULEA UR7, UR9, UR71, 0x3 ;  /* 0x0000004709071291 */ /* 0x000fe2000f8e18ff */
[----:B------:R-:W-:Y:S01]  /*3660*/  LOP3.LUT R8, R8, UR5, RZ, 0x3c, !PT ;  /* 0x0000000508087c12 */ /* 0x000fe2000f8e3cff */
[----:B------:R-:W-:Y:S02]  /*3670*/  UIADD3 UR20, UPT, UPT, UR6, 0x2, URZ ;  /* 0x0000000206147890 */ /* 0x000fe4000fffe0ff */
[----:B------:R-:W-:Y:S01]  /*3680*/  UIADD3 UR18, UPT, UPT, UR4, 0x2, URZ ;  /* 0x0000000204127890 */ /* 0x000fe2000fffe0ff */
[----:B------:R-:W-:Y:S01]  /*3690*/  @P0 SHF.L.U32 R0, R8, 0x1f, RZ ;  /* 0x0000001f08000819 */ /* 0x000fe200000006ff */
[----:B------:R-:W-:Y:S02]  /*36a0*/  UIADD3 UR14, UPT, UPT, UR6, 0x4, URZ ;  /* 0x00000004060e7890 */ /* 0x000fe4000fffe0ff */
[----:B------:R-:W-:Y:S01]  /*36b0*/  UIADD3 UR12, UPT, UPT, UR4, 0x4, URZ ;  /* 0x00000004040c7890 */ /* 0x000fe2000fffe0ff */
[----:B------:R2:W3:Y:S01]  /*36c0*/  @P0 SYNCS.PHASECHK.TRANS64.TRYWAIT P2, [UR7], R0 ;  /* 0x00000000ff0005a7 */ /* 0x0004e20008041107 */
[----:B------:R-:W-:Y:S02]  /*36d0*/  UIADD3 UR66, UPT, UPT, UR6, 0x6, URZ ;  /* 0x0000000606427890 */ /* 0x000fe4000fffe0ff */
        /* <DEDUP_REMOVED lines=24> */
[----:B------:R-:W-:Y:S01]  /*3860*/  UIADD3 UR68, UPT, UPT, UR68, -0x1, URZ ;  /* 0xffffffff44447890 */ /* 0x000fe2000fffe0ff */
[----:B------:R-:W-:Y:S01]  /*3870*/  UMOV UR7, 0x40004040 ;  /* 0x4000404000077882 */ /* 0x000fe20000000000 */
[----:B------:R-:W-:Y:S01]  /*3880*/  UMOV UR74, 0x0 ;  /* 0x00000000004a7882 */ /* 0x000fe20000000000 */
[----:B------:R-:W-:Y:S01]  /*3890*/  UMOV UR75, 0x4100910 ;  /* 0x04100910004b7882 */ /* 0x000fe20000000000 */
[----:B------:R-:W-:Y:S01]  /*38a0*/  UMOV UR5, 0x40004040 ;  /* 0x4000404000057882 */ /* 0x000fe20000000000 */
[----:B------:R-:W-:Y:S01]  /*38b0*/  UMOV UR21, 0x40004040 ;  /* 0x4000404000157882 */ /* 0x000fe20000000000 */
[----:B------:R1:W-:Y:S01]  /*38c0*/  UTCHMMA gdesc[UR4], gdesc[UR6], tmem[UR8], tmem[UR74], idesc[UR75], UP4 ;  /* 0x00ff4a06040075ea */ /* 0x0003e2000a000008 */
[----:B------:R-:W-:Y:S01]  /*38d0*/  UPLOP3.LUT UP4, UPT, UPT, UPT, UPT, 0x80, 0x8 ;  /* 0x000000000008789c */ /* 0x000fe20003f8f070 */
[----:B------:R-:W-:Y:S01]  /*38e0*/  UMOV UR19, 0x40004040 ;  /* 0x4000404000137882 */ /* 0x000fe20000000000 */
[----:B------:R-:W-:Y:S01]  /*38f0*/  UMOV UR15, 0x40004040 ;  /* 0x40004040000f7882 */ /* 0x000fe20000000000 */
[----:B------:R4:W-:Y:S01]  /*3900*/  UTCHMMA gdesc[UR18], gdesc[UR20], tmem[UR8], tmem[UR74], idesc[UR75], UPT ;  /* 0x00ff4a14120075ea */ /* 0x0009e2000b800008 */
[----:B------:R-:W-:Y:S01]  /*3910*/  UMOV UR13, 0x40004040 ;  /* 0x40004040000d7882 */ /* 0x000fe20000000000 */
        /* <DEDUP_REMOVED lines=18> */
[----:B-1----:R-:W-:Y:S01]  /*3a40*/  UIADD3 UR4, UPT, UPT, UR4, 0x606, URZ ;  /* 0x0000060604047890 */ /* 0x002fe2000fffe0ff */
[----:B------:R-:W-:Y:S01]  /*3a50*/  UMOV UR6, 0x0 ;  /* 0x0000000000067882 */ /* 0x000fe20000000000 */
[----:B------:R-:W-:Y:S01]  /*3a60*/  UMOV UR7, 0x4100910 ;  /* 0x0410091000077882 */ /* 0x000fe20000000000 */
[----:B------:R-:W-:Y:S01]  /*3a70*/  UMOV UR31, 0x40004040 ;  /* 0x40004040001f7882 */ /* 0x000fe20000000000 */
[----:B----4-:R-:W-:Y:S01]  /*3a80*/  UMOV UR20, 0x0 ;  /* 0x0000000000147882 */ /* 0x010fe20000000000 */
[----:B------:R-:W-:Y:S01]  /*3a90*/  UMOV UR21, 0x4100910 ;  /* 0x0410091000157882 */ /* 0x000fe20000000000 */
[----:B------:R-:W-:Y:S01]  /*3aa0*/  UMOV UR18, 0x0 ;  /* 0x0000000000127882 */ /* 0x000fe20000000000 */
[----:B------:R1:W-:Y:S01]  /*3ab0*/  UTCHMMA gdesc[UR12], gdesc[UR14], tmem[UR8], tmem[UR20], idesc[UR21], UPT ;  /* 0x00ff140e0c0075ea */ /* 0x0003e2000b800008 */
[----:B------:R-:W-:Y:S01]  /*3ac0*/  UTCHMMA gdesc[UR64], gdesc[UR66], tmem[UR8], tmem[UR20], idesc[UR21], UPT ;  /* 0x00ff1442400075ea */ /* 0x000fe2000b800008 */
[----:B------:R-:W-:Y:S01]  /*3ad0*/  UMOV UR19, 0x4100910 ;  /* 0x0410091000137882 */ /* 0x000fe20000000000 */
[----:B------:R-:W-:Y:S01]  /*3ae0*/  UTCHMMA gdesc[UR60], gdesc[UR62], tmem[UR8], tmem[UR20], idesc[UR21], UPT ;  /* 0x00ff143e3c0075ea */ /* 0x000fe2000b800008 */
[----:B------:R-:W-:Y:S01]  /*3af0*/  UTCHMMA gdesc[UR56], gdesc[UR58], tmem[UR8], tmem[UR18], idesc[UR19], UPT ;  /* 0x00ff123a380075ea */ /* 0x000fe2000b800008 */
[----:B------:R-:W-:Y:S01]  /*3b00*/  UTCHMMA gdesc[UR52], gdesc[UR54], tmem[UR8], tmem[UR18], idesc[UR19], UPT ;  /* 0x00ff1236340075ea */ /* 0x000fe2000b800008 */
[----:B------:R-:W-:Y:S01]  /*3b10*/  UTCHMMA gdesc[UR48], gdesc[UR50], tmem[UR8], tmem[UR18], idesc[UR19], UPT ;  /* 0x00ff1232300075ea */ /* 0x000fe2000b800008 */
[----:B------:R-:W-:Y:S01]  /*3b20*/  UTCHMMA gdesc[UR44], gdesc[UR46], tmem[UR8], tmem[UR6], idesc[UR7], UPT ;  /* 0x00ff062e2c0075ea */ /* 0x000fe2000b800008 */
[----:B------:R-:W-:Y:S01]  /*3b30*/  UMOV UR29, 0x40004040 ;  /* 0x40004040001d7882 */ /* 0x000fe20000000000 */
[----:B------:R-:W-:Y:S01]  /*3b40*/  UMOV UR27, 0x40004040 ;  /* 0x40004040001b7882 */ /* 0x000fe20000000000 */
[----:B------:R-:W-:Y:S01]  /*3b50*/  UMOV UR25, 0x40004040 ;  /* 0x4000404000197882 */ /* 0x000fe20000000000 */
[----:B------:R-:W-:Y:S01]  /*3b60*/  UMOV UR23, 0x40004040 ;  /* 0x4000404000177882 */ /* 0x000fe20000000000 */
[----:B------:R-:W-:Y:S01]  /*3b70*/  UMOV UR17, 0x40004040 ;  /* 0x4000404000117882 */ /* 0x000fe20000000000 */
[----:B------:R-:W-:Y:S01]  /*3b80*/  UMOV UR11, 0x40004040 ;  /* 0x40004040000b7882 */ /* 0x000fe20000000000 */
[----:B------:R-:W-:Y:S02]  /*3b90*/  R2UR.FILL UR75, R3 ;  /* 0x00000000034b72ca */ /* 0x000fe400004e0000 */
[----:B------:R-:W-:Y:S01]  /*3ba0*/  R2UR.FILL UR74, R2 ;  /* 0x00000000024a72ca */ /* 0x000fe200004e0000 */
[----:B-1----:R-:W-:Y:S01]  /*3bb0*/  UMOV UR12, 0x0 ;  /* 0x00000000000c7882 */ /* 0x002fe20000000000 */
[----:B------:R-:W-:Y:S01]  /*3bc0*/  UMOV UR13, 0x4100910 ;  /* 0x04100910000d7882 */ /* 0x000fe20000000000 */
[----:B------:R-:W-:Y:S01]  /*3bd0*/  UMOV UR14, 0x0 ;  /* 0x00000000000e7882 */ /* 0x000fe20000000000 */
[----:B------:R-:W-:Y:S01]  /*3be0*/  UTCHMMA gdesc[UR40], gdesc[UR42], tmem[UR8], tmem[UR12], idesc[UR13], UPT ;  /* 0x00ff0c2a280075ea */ /* 0x000fe2000b800008 */
[----:B------:R-:W-:Y:S01]  /*3bf0*/  UTCHMMA gdesc[UR36], gdesc[UR38], tmem[UR8], tmem[UR6], idesc[UR7], UPT ;  /* 0x00ff0626240075ea */ /* 0x000fe2000b800008 */
[----:B------:R-:W-:Y:S01]  /*3c00*/  UMOV UR15, 0x4100910 ;  /* 0x04100910000f7882 */ /* 0x000fe20000000000 */
[----:B------:R-:W-:Y:S01]  /*3c10*/  UTCHMMA gdesc[UR32], gdesc[UR34], tmem[UR8], tmem[UR18], idesc[UR19], UPT ;  /* 0x00ff1222200075ea */ /* 0x000fe2000b800008 */
[----:B------:R-:W-:Y:S01]  /*3c20*/  UTCHMMA gdesc[UR28], gdesc[UR30], tmem[UR8], tmem[UR14], idesc[UR15], UPT ;  /* 0x00ff0e1e1c0075ea */ /* 0x000fe2000b800008 */
[----:B------:R-:W-:Y:S01]  /*3c30*/  UTCHMMA gdesc[UR24], gdesc[UR26], tmem[UR8], tmem[UR12], idesc[UR13], UPT ;  /* 0x00ff0c1a180075ea */ /* 0x000fe2000b800008 */
[----:B------:R1:W-:Y:S01]  /*3c40*/  UTCHMMA gdesc[UR16], gdesc[UR22], tmem[UR8], tmem[UR6], idesc[UR7], UPT ;  /* 0x00ff0616100075ea */ /* 0x0003e2000b800008 */
[----:B------:R2:W-:Y:S01]  /*3c50*/  UTCHMMA gdesc[UR4], gdesc[UR10], tmem[UR8], tmem[UR76], idesc[UR77], UPT ;  /* 0x00ff4c0a040075ea */ /* 0x0005e2000b800008 */
[----:B------:R2:W-:Y:S01]  /*3c60*/  UTCBAR [UR70], URZ ;  /* 0x000000ff460073e9 */ /* 0x0005e200080000ff */
[----:B-1----:R-:W-:Y:S01]  /*3c70*/  UMOV UR7, UR9 ;  /* 0x0000000900077c82 */ /* 0x002fe20008000000 */
[----:B---3--:R-:W-:Y:S05]  /*3c80*/  BRA.U UP0, `(.L_x_61) ;  /* 0xfffffff900247547 */ /* 0x008fea000b83ffff */
.L_x_58:
[----:B--2---:R-:W-:Y:S01]  /*3c90*/  UIADD3 UR4, UPT, UPT, UR74, 0x1, URZ ;  /* 0x000000014a047890 */ /* 0x004fe2000fffe0ff */
[C---:B------:R-:W-:Y:S01]  /*3ca0*/  ISETP.NE.AND P0, PT, R10.reuse, 0x2, PT ;  /* 0x000000020a00780c */ /* 0x040fe20003f05270 */
[----:B------:R-:W-:Y:S02]  /*3cb0*/  UIADD3 UR5, UPT, UPT, UR75, 0x90, URZ ;  /* 0x000000904b057890 */ /* 0x000fe4000fffe0ff */
[----:B------:R-:W-:Y:S01]  /*3cc0*/  UISETP.NE.AND UP0, UPT, UR4, 0x4, UPT ;  /* 0x000000040400788c */ /* 0x000fe2000bf05270 */
[----:B-1----:R-:W-:Y:S02]  /*3cd0*/  SEL R0, RZ, 0x1, P0 ;  /* 0x00000001ff007807 */ /* 0x002fe40000000000 */
[----:B------:R-:W-:Y:S01]  /*3ce0*/  SEL R10, R10, RZ, P0 ;  /* 0x000000ff0a0a7207 */ /* 0x000fe20000000000 */
[----:B------:R-:W-:Y:S01]  /*3cf0*/  USEL UR6, URZ, 0x1, UP0 ;  /* 0x00000001ff067887 */ /* 0x000fe20008000000 */
[----:B------:R-:W-:Y:S01]  /*3d00*/  LOP3.LUT R9, R9, R0, RZ, 0x3c, !PT ;  /* 0x0000000009097212 */ /* 0x000fe200078e3cff */
[----:B------:R-:W-:Y:S01]  /*3d10*/  USEL UR74, UR4, URZ, UP0 ;  /* 0x000000ff044a7287 */ /* 0x000fe20008000000 */
[----:B------:R1:W-:Y:S03]  /*3d20*/  UTCBAR [UR5], URZ ;  /* 0x000000ff050073e9 */ /* 0x0003e600080000ff */
[----:B------:R-:W-:Y:S01]  /*3d30*/  LOP3.LUT R11, R11, UR6, RZ, 0x3c, !PT ;  /* 0x000000060b0b7c12 */ /* 0x000fe2000f8e3cff */
[----:B------:R-:W-:Y:S07]  /*3d40*/  @P1 BRA `(.L_x_62) ;  /* 0xfffffff400581947 */ /* 0x000fee000383ffff */
[----:B------:R-:W2:Y:S01]  /*3d50*/  S2UR UR8, SR_CgaCtaId ;  /* 0x00000000000879c3 */ /* 0x000ea20000008800 */
[----:B------:R-:W-:Y:S01]  /*3d60*/  ELECT P0, URZ, PT ;  /* 0x0000000000ff782f */ /* 0x000fe20003800000 */
[----:B------:R-:W-:Y:S01]  /*3d70*/  IMAD.MOV.U32 R0, RZ, RZ, 0x1 ;  /* 0x00000001ff007424 */ /* 0x000fe200078e00ff */
[----:B------:R-:W-:Y:S01]  /*3d80*/  UIADD3 UR71, UPT, UPT, UR71, 0xb0, URZ ;  /* 0x000000b047477890 */ /* 0x000fe2000fffe0ff */
[----:B------:R-:W-:Y:S01]  /*3d90*/  SHF.L.U32 R3, R11, 0x1f, RZ ;  /* 0x0000001f0b037819 */ /* 0x000fe200000006ff */
[----:B------:R-:W-:-:S03]  /*3da0*/  UMOV UR4, 0x40 ;  /* 0x0000004000047882 */ /* 0x000fc60000000000 */
[----:B------:R-:W-:Y:S01]  /*3db0*/  UVIRTCOUNT.DEALLOC.SMPOOL 0x80 ;  /* 0x000000800000784c */ /* 0x000fe20000000000 */
[----:B--2---:R-:W-:Y:S02]  /*3dc0*/  ULEA UR8, UR8, UR4, 0x18 ;  /* 0x0000000408087291 */ /* 0x004fe4000f8ec0ff */
[----:B------:R-:W-:-:S07]  /*3dd0*/  ULEA UR4, UR74, UR71, 0x3 ;  /* 0x000000474a047291 */ /* 0x000fce000f8e18ff */
[----:B------:R2:W-:Y:S02]  /*3de0*/  @P0 STS.U8 [UR8+0x1c], R0 ;  /* 0x00001c00ff000988 */ /* 0x0005e40008000008 */
[----:B------:R-:W3:Y:S02]  /*3df0*/  SYNCS.PHASECHK.TRANS64.TRYWAIT P0, [UR4], R3 ;  /* 0x00000003ff0075a7 */ /* 0x000ee40008001104 */
[----:B--23--:R-:W-:Y:S05]  /*3e00*/  @!P0 BRA `(.L_x_63) ;  /* 0x0000003c00d48947 */ /* 0x00cfea0003800000 */
.L_x_136:
[----:B------:R-:W-:-:S04]  /*3e10*/  UIADD3 UR4, UPT, UPT, UR74, 0x1, URZ ;  /* 0x000000014a047890 */ /* 0x000fc8000fffe0ff */
[----:B------:R-:W-:-:S04]  /*3e20*/  UISETP.NE.AND UP0, UPT, UR4, 0x4, UPT ;  /* 0x000000040400788c */ /* 0x000fc8000bf05270 */
[----:B------:R-:W-:Y:S02]  /*3e30*/  USEL UR6, URZ, 0x1, UP0 ;  /* 0x00000001ff067887 */ /* 0x000fe40008000000 */
[----:B------:R-:W-:-:S04]  /*3e40*/  USEL UR4, UR4, URZ, UP0 ;  /* 0x000000ff04047287 */ /* 0x000fc80008000000 */
[----:B-1----:R-:W-:Y:S01]  /*3e50*/  ULEA UR5, UR4, UR71, 0x3 ;  /* 0x0000004704057291 */ /* 0x002fe2000f8e18ff */
[----:B------:R-:W-:-:S04]  /*3e60*/  LOP3.LUT R2, R11, UR6, RZ, 0x3c, !PT ;  /* 0x000000060b027c12 */ /* 0x000fc8000f8e3cff */
[----:B--2---:R-:W-:-:S04]  /*3e70*/  SHF.L.U32 R3, R2, 0x1f, RZ ;  /* 0x0000001f02037819 */ /* 0x004fc800000006ff */
[----:B------:R-:W1:Y:S02]  /*3e80*/  SYNCS.PHASECHK.TRANS64.TRYWAIT P0, [UR5], R3 ;  /* 0x00000003ff0075a7 */ /* 0x000e640008001105 */
[----:B-1----:R-:W-:Y:S05]  /*3e90*/  @!P0 BRA `(.L_x_64) ;  /* 0x0000003c00c88947 */ /* 0x002fea0003800000 */
.L_x_138:
        /* <DEDUP_REMOVED lines=9> */
.L_x_140:
[----:B------:R-:W-:-:S04]  /*3f30*/  UIADD3 UR4, UPT, UPT, UR4, 0x1, URZ ;  /* 0x0000000104047890 */ /* 0x000fc8000fffe0ff */
[----:B------:R-:W-:-:S04]  /*3f40*/  UISETP.NE.AND UP0, UPT, UR4, 0x4, UPT ;  /* 0x000000040400788c */ /* 0x000fc8000bf05270 */
[----:B------:R-:W-:Y:S02]  /*3f50*/  USEL UR5, URZ, 0x1, UP0 ;  /* 0x00000001ff057887 */ /* 0x000fe40008000000 */
[----:B------:R-:W-:-:S04]  /*3f60*/  USEL UR4, UR4, URZ, UP0 ;  /* 0x000000ff04047287 */ /* 0x000fc80008000000 */
[----:B------:R-:W-:Y:S01]  /*3f70*/  ULEA UR4, UR4, UR71, 0x3 ;  /* 0x0000004704047291 */ /* 0x000fe2000f8e18ff */
[----:B-1----:R-:W-:-:S04]  /*3f80*/  LOP3.LUT R3, R2, UR5, RZ, 0x3c, !PT ;  /* 0x0000000502037c12 */ /* 0x002fc8000f8e3cff */
[----:B------:R-:W-:-:S04]  /*3f90*/  SHF.L.U32 R3, R3, 0x1f, RZ ;  /* 0x0000001f03037819 */ /* 0x000fc800000006ff */
[----:B------:R-:W1:Y:S02]  /*3fa0*/  SYNCS.PHASECHK.TRANS64.TRYWAIT P0, [UR4], R3 ;  /* 0x00000003ff0075a7 */ /* 0x000e640008001104 */
[----:B-1----:R-:W-:Y:S05]  /*3fb0*/  @!P0 BRA `(.L_x_66) ;  /* 0x0000003c00b08947 */ /* 0x002fea0003800000 */
.L_x_142:
[----:B------:R-:W-:Y:S01]  /*3fc0*/  NOP ;  /* 0x0000000000007918 */ /* 0x000fe20000000000 */
[----:B-1----:R-:W1:Y:S01]  /*3fd0*/  LDS R0, [UR8+0x14] ;  /* 0x00001408ff007984 */ /* 0x002e620008000800 */
[----:B------:R-:W-:Y:S01]  /*3fe0*/  R2UR UR4, R14 ;  /* 0x000000000e0472ca */ /* 0x000fe200000e0000 */
[----:B------:R-:W-:Y:S01]  /*3ff0*/  UMOV UR5, 0xffff ;  /* 0x0000ffff00057882 */ /* 0x000fe20000000000 */
[----:B------:R-:W-:-:S11]  /*4000*/  UMOV UR6, 0x1 ;  /* 0x0000000100067882 */ /* 0x000fd60000000000 */
[----:B------:R-:W-:-:S04]  /*4010*/  ULOP3.LUT UR4, UR4, 0xffff, URZ, 0xc0, !UPT ;  /* 0x0000ffff04047892 */ /* 0x000fc8000f8ec0ff */
[----:B------:R-:W-:-:S04]  /*4020*/  USHF.R.U32.HI UR4, URZ, 0x5, UR4 ;  /* 0x00000005ff047899 */ /* 0x000fc80008011604 */
[----:B------:R-:W-:Y:S02]  /*4030*/  USHF.L.U32 UR5, UR5, UR4, URZ ;  /* 0x0000000405057299 */ /* 0x000fe400080006ff */
[----:B------:R-:W-:-:S04]  /*4040*/  USHF.L.U32 UR4, UR6, UR4, URZ ;  /* 0x0000000406047299 */ /* 0x000fc800080006ff */
[----:B-1----:R-:W-:-:S04]  /*4050*/  LOP3.LUT R0, R0, UR5, RZ, 0xc0, !PT ;  /* 0x0000000500007c12 */ /* 0x002fc8000f8ec0ff */
[----:B------:R-:W-:-:S13]  /*4060*/  ISETP.NE.AND P0, PT, R0, UR5, PT ;  /* 0x0000000500007c0c */ /* 0x000fda000bf05270 */
[----:B------:R-:W-:Y:S05]  /*4070*/  @P0 BRA `(.L_x_67) ;  /* 0x0000000000580947 */ /* 0x000fea0003800000 */
[----:B------:R-:W1:Y:S02]  /*4080*/  LDS R0, [UR8+0x18] ;  /* 0x00001808ff007984 */ /* 0x000e640008000800 */
[----:B-1----:R-:W-:-:S04]  /*4090*/  LOP3.LUT R0, R0, UR4, RZ, 0xc0, !PT ;  /* 0x0000000400007c12 */ /* 0x002fc8000f8ec0ff */
[----:B------:R-:W-:-:S13]  /*40a0*/  ISETP.NE.AND P0, PT, R0, UR4, PT ;  /* 0x0000000400007c0c */ /* 0x000fda000bf05270 */
[----:B------:R-:W-:Y:S05]  /*40b0*/  @P0 BRA `(.L_x_68) ;  /* 0x00000000003c0947 */ /* 0x000fea0003800000 */
[----:B------:R-:W1:Y:S01]  /*40c0*/  S2R R2, SR_LANEID ;  /* 0x0000000000027919 */ /* 0x000e620000000000 */
[----:B------:R-:W-:Y:S01]  /*40d0*/  ULOP3.LUT UR5, URZ, UR5, URZ, 0x33, !UPT ;  /* 0x00000005ff057292 */ /* 0x000fe2000f8e33ff */
[----:B------:R-:W-:Y:S01]  /*40e0*/  LOP3.LUT R4, RZ, UR4, RZ, 0x33, !PT ;  /* 0x00000004ff047c12 */ /* 0x000fe2000f8e33ff */
[----:B------:R-:W-:Y:S02]  /*40f0*/  VOTEU.ANY UR4, UPT, PT ;  /* 0x0000000000047886 */ /* 0x000fe400038e0100 */
[----:B------:R-:W-:Y:S01]  /*4100*/  UFLO.U32 UR4, UR4 ;  /* 0x00000004000472bd */ /* 0x000fe200080e0000 */
[----:B------:R-:W2:Y:S01]  /*4110*/  REDUX UR6, R4 ;  /* 0x00000000040673c4 */ /* 0x000ea20000000000 */
[----:B------:R-:W-:-:S06]  /*4120*/  IMAD.U32 R0, RZ, RZ, UR5 ;  /* 0x00000005ff007e24 */ /* 0x000fcc000f8e00ff */
[----:B------:R3:W-:Y:S01]  /*4130*/  UTCATOMSWS.AND URZ, UR5 ;  /* 0x0000000500ff79e3 */ /* 0x0007e20008000000 */
[----:B------:R-:W4:Y:S01]  /*4140*/  REDUX UR7, R0 ;  /* 0x00000000000773c4 */ /* 0x000f220000000000 */
[----:B-1----:R-:W-:Y:S01]  /*4150*/  ISETP.EQ.U32.AND P0, PT, R2, UR4, PT ;  /* 0x0000000402007c0c */ /* 0x002fe2000bf02070 */
[----:B--2---:R-:W-:Y:S01]  /*4160*/  IMAD.U32 R2, RZ, RZ, UR6 ;  /* 0x00000006ff027e24 */ /* 0x004fe2000f8e00ff */
[----:B----4-:R-:W-:-:S11]  /*4170*/  MOV R3, UR7 ;  /* 0x0000000700037c02 */ /* 0x010fd60008000f00 */
[----:B------:R3:W-:Y:S04]  /*4180*/  @P0 ATOMS.AND RZ, [UR8+0x14], R3 ;  /* 0x00001403ffff098c */ /* 0x0007e8000a800008 */
[----:B------:R3:W-:Y:S01]  /*4190*/  @P0 ATOMS.AND RZ, [UR8+0x18], R2 ;  /* 0x00001802ffff098c */ /* 0x0007e2000a800008 */
[----:B------:R-:W-:Y:S05]  /*41a0*/  BRA `(.L_x_69) ;  /* 0x0000000000147947 */ /* 0x000fea0003800000 */
.L_x_68:
[----:B------:R-:W-:Y:S02]  /*41b0*/  MOV R2, 0x41d0 ;  /* 0x000041d000027802 */ /* 0x000fe40000000f00 */
[----:B-----5:R-:W-:Y:S05]  /*41c0*/  CALL.REL.NOINC `($__internal_0_$__cuda_sm10x_tcgen05_guardrail_trap_col_being_dealloced_not_returned_by_alloc) ;  /* 0x0000004000207944 */ /* 0x020fea0003c00000 */
[----:B------:R-:W-:Y:S05]  /*41d0*/  BRA `(.L_x_69) ;  /* 0x0000000000087947 */ /* 0x000fea0003800000 */
.L_x_67:
[----:B------:R-:W-:Y:S02]  /*41e0*/  MOV R2, 0x4200 ;  /* 0x0000420000027802 */ /* 0x000fe40000000f00 */
[----:B-----5:R-:W-:Y:S05]  /*41f0*/  CALL.REL.NOINC `($__internal_2_$__cuda_sm10x_tcgen05_guardrail_trap_unallocated_columns_being_dealloced) ;  /* 0x00000040002c7944 */ /* 0x020fea0003c00000 */
.L_x_69:
[----:B------:R-:W-:Y:S01]  /*4200*/  NOP ;  /* 0x0000000000007918 */ /* 0x000fe20000000000 */
[----:B---3--:R-:W-:Y:S05]  /*4210*/  EXIT ;  /* 0x000000000000794d */ /* 0x008fea0003800000 */
.L_x_51:
[----:B------:R-:W-:-:S09]  /*4220*/  UISETP.NE.OR UP2, UPT, UR10, 0x3, !UP2 ;  /* 0x000000030a00788c */ /* 0x000fd2000d745670 */
[----:B------:R-:W-:Y:S05]  /*4230*/  BRA.U UP2, `(.L_x_70) ;  /* 0x0000000d02b07547 */ /* 0x000fea000b800000 */
[----:B------:R-:W1:Y:S01]  /*4240*/  LDC R0, c[0x0][0xb30] ;  /* 0x0002cc00ff007b82 */ /* 0x000e620000000800 */
[----:B------:R-:W2:Y:S01]  /*4250*/  LDCU.64 UR4, c[0x0][0x888] ;  /* 0x00011100ff0477ac */ /* 0x000ea20008000a00 */
[----:B------:R-:W-:Y:S02]  /*4260*/  HFMA2 R25, -RZ, RZ, 0, 0 ;  /* 0x00000000ff197431 */ /* 0x000fe400000001ff */
[----:B------:R-:W-:Y:S01]  /*4270*/  IMAD.MOV.U32 R34, RZ, RZ, 0x1 ;  /* 0x00000001ff227424 */ /* 0x000fe200078e00ff */
[----:B------:R-:W-:Y:S01]  /*4280*/  MOV R23, 0x2000 ;  /* 0x0000200000177802 */ /* 0x000fe20000000f00 */
[----:B------:R-:W4:Y:S01]  /*4290*/  LDCU.64 UR18, c[0x0][0x890] ;  /* 0x00011200ff1277ac */ /* 0x000f220008000a00 */
[----:B------:R-:W-:Y:S01]  /*42a0*/  IMAD.MOV.U32 R27, RZ, RZ, RZ ;  /* 0x000000ffff1b7224 */ /* 0x000fe200078e00ff */
[----:B------:R-:W3:Y:S01]  /*42b0*/  LDC R19, c[0x0][0x370] ;  /* 0x0000dc00ff137b82 */ /* 0x000ee20000000800 */
[----:B------:R-:W-:Y:S01]  /*42c0*/  UMOV UR13, 0x400 ;  /* 0x00000400000d7882 */ /* 0x000fe20000000000 */
[----:B------:R-:W-:-:S02]  /*42d0*/  UPLOP3.LUT UP1, UPT, UPT, UPT, UPT, 0x40, 0x4 ;  /* 0x000000000004789c */ /* 0x000fc40003f2e870 */
[----:B------:R-:W-:Y:S01]  /*42e0*/  ULEA UR13, UR53, UR13, 0x18 ;  /* 0x0000000d350d7291 */ /* 0x000fe2000f8ec0ff */
[----:B------:R-:W-:-:S03]  /*42f0*/  UMOV UR8, URZ ;  /* 0x000000ff00087c82 */ /* 0x000fc60008000000 */
[----:B------:R-:W3:Y:S01]  /*4300*/  LDC R2, c[0x0][0xb0c] ;  /* 0x0002c300ff027b82 */ /* 0x000ee20000000800 */
[----:B--2---:R-:W-:Y:S02]  /*4310*/  UISETP.NE.U32.AND UP3, UPT, UR4, URZ, UPT ;  /* 0x000000ff0400728c */ /* 0x004fe4000bf65070 */
[----:B----4-:R-:W-:-:S05]  /*4320*/  UISETP.NE.U32.AND UP4, UPT, UR18, URZ, UPT ;  /* 0x000000ff1200728c */ /* 0x010fca000bf85070 */
[----:B------:R-:W2:Y:S01]  /*4330*/  LDC R18, c[0x0][0xb20] ;  /* 0x0002c800ff127b82 */ /* 0x000ea20000000800 */
[----:B-1----:R-:W-:Y:S01]  /*4340*/  ISETP.NE.AND P1, PT, R0, 0x1, PT ;  /* 0x000000010000780c */ /* 0x002fe20003f25270 */
[----:B------:R-:W-:Y:S02]  /*4350*/  UISETP.NE.AND.EX UP3, UPT, UR5, URZ, UPT, UP3 ;  /* 0x000000ff0500728c */ /* 0x000fe4000bf65330 */
[----:B------:R-:W-:-:S04]  /*4360*/  UISETP.NE.AND.EX UP4, UPT, UR19, URZ, UPT, UP4 ;  /* 0x000000ff1300728c */ /* 0x000fc8000bf85340 */
[----:B-----5:R-:W1:Y:S08]  /*4370*/  LDC.64 R32, c[0x0][0x348] ;  /* 0x0000d200ff207b82 */ /* 0x020e700000000a00 */
[----:B------:R-:W4:Y:S08]  /*4380*/  LDC.64 R16, c[0x0][0xb10] ;  /* 0x0002c400ff107b82 */ /* 0x000f300000000a00 */
[----:B------:R-:W1:Y:S08]  /*4390*/  LDC.64 R6, c[0x0][0xb18] ;  /* 0x0002c600ff067b82 */ /* 0x000e700000000a00 */
[----:B------:R-:W1:Y:S08]  /*43a0*/  LDC.64 R4, c[0x0][0xb28] ;  /* 0x0002ca00ff047b82 */ /* 0x000e700000000a00 */
[----:B--23--:R-:W1:Y:S02]  /*43b0*/  LDC R22, c[0x0][0x374] ;  /* 0x0000dd00ff167b82 */ /* 0x00ce640000000800 */
.L_x_79:
[----:B------:R-:W-:Y:S02]  /*43c0*/  LEA R0, R27, UR13, 0x3 ;  /* 0x0000000d1b007c11 */ /* 0x000fe4000f8e18ff */
[----:B------:R-:W-:Y:S02]  /*43d0*/  SHF.L.U32 R3, R25, 0x1f, RZ ;  /* 0x0000001f19037819 */ /* 0x000fe400000006ff */
[----:B------:R-:W-:Y:S02]  /*43e0*/  LEA R28, R27, UR13, 0x4 ;  /* 0x0000000d1b1c7c11 */ /* 0x000fe4000f8e20ff */
[----:B--2---:R-:W2:Y:S02]  /*43f0*/  SYNCS.PHASECHK.TRANS64.TRYWAIT P0, [R0+URZ+0x70], R3 ;  /* 0x00007003000075a7 */ /* 0x004ea400080011ff */
[----:B--2---:R-:W-:Y:S05]  /*4400*/  @!P0 BRA `(.L_x_71) ;  /* 0x0000003800b48947 */ /* 0x004fea0003800000 */
.L_x_143:
[----:B------:R-:W-:Y:S01]  /*4410*/  ISETP.GE.AND P0, PT, R26, 0x1, PT ;  /* 0x000000011a00780c */ /* 0x000fe20003f06270 */
[----:B------:R-:W3:Y:S01]  /*4420*/  LDS.128 R28, [R28+0x100] ;  /* 0x000100001c1c7984 */ /* 0x000ee20000000c00 */
[----:B--2---:R-:W-:Y:S01]  /*4430*/  VIADD R0, R0, 0x80 ;  /* 0x0000008000007836 */ /* 0x004fe20000000000 */
[----:B------:R-:W-:Y:S01]  /*4440*/  @!PT LDS RZ, [RZ] ;  /* 0x00000000fffff984 */ /* 0x000fe20000000800 */
[----:B------:R-:W-:Y:S01]  /*4450*/  @!PT LDS RZ, [RZ] ;  /* 0x00000000fffff984 */ /* 0x000fe20000000800 */
[----:B------:R-:W-:Y:S01]  /*4460*/  @!PT LDS RZ, [RZ] ;  /* 0x00000000fffff984 */ /* 0x000fe20000000800 */
[----:B------:R-:W-:Y:S01]  /*4470*/  @!PT LDS RZ, [RZ] ;  /* 0x00000000fffff984 */ /* 0x000fe20000000800 */
[----:B------:R2:W-:Y:S06]  /*4480*/  MEMBAR.ALL.CTA ;  /* 0x0000000000007992 */ /* 0x0005ec0000008000 */
[----:B--2---:R-:W2:Y:S01]  /*4490*/  FENCE.VIEW.ASYNC.S ;  /* 0x00000000000073c6 */ /* 0x004ea20000000000 */
[----:B------:R-:W-:Y:S04]  /*44a0*/  PRMT R0, RZ, 0x654, R0 ;  /* 0x00000654ff007816 */ /* 0x000fe80000000000 */
[----:B--2---:R2:W-:Y:S01]  /*44b0*/  SYNCS.ARRIVE.TRANS64.RED.A1T0 RZ, [R0+URZ], RZ ;  /* 0x000000ff00ff79a7 */ /* 0x0045e200081004ff */
[----:B---3--:R-:W-:Y:S11]  /*44c0*/  LOP3.LUT P3, RZ, R30, 0x1, RZ, 0xc0, !PT ;  /* 0x000000011eff7812 */ /* 0x008ff6000786c0ff */
[----:B------:R-:W-:Y:S02]  /*44d0*/  @!UPT UIADD3 URZ, UPT, UPT, URZ, URZ, URZ ;  /* 0x000000fffffff290 */ /* 0x000fe4000fffe0ff */
[----:B------:R-:W-:Y:S02]  /*44e0*/  @P3 MOV R13, R28 ;  /* 0x0000001c000d3202 */ /* 0x000fe40000000f00 */
[----:B------:R-:W-:Y:S01]  /*44f0*/  @P3 LOP3.LUT R8, R29, 0xffff, RZ, 0xc0, !PT ;  /* 0x0000ffff1d083812 */ /* 0x000fe200078ec0ff */
[----:B--2---:R-:W-:Y:S06]  /*4500*/  @!P0 BRA `(.L_x_72) ;  /* 0x0000000000a48947 */ /* 0x004fec0003800000 */
[----:B-1----:R-:W-:Y:S01]  /*4510*/  IMAD.HI.U32 R37, R22, R7, RZ ;  /* 0x0000000716257227 */ /* 0x002fe200078e00ff */
[----:B------:R-:W-:Y:S02]  /*4520*/  ISETP.NE.AND P0, PT, R6, 0x1, PT ;  /* 0x000000010600780c */ /* 0x000fe40003f05270 */
[----:B------:R-:W-:Y:S01]  /*4530*/  ISETP.NE.AND P2, PT, R26, 0x1, PT ;  /* 0x000000011a00780c */ /* 0x000fe20003f45270 */
[----:B----4-:R-:W-:Y:S01]  /*4540*/  IMAD.HI.U32 R36, R19, R16, RZ ;  /* 0x0000001013247227 */ /* 0x010fe200078e00ff */
[----:B------:R-:W-:Y:S02]  /*4550*/  SHF.R.U32.HI R37, RZ, R18, R37 ;  /* 0x00000012ff257219 */ /* 0x000fe40000011625 */
[----:B------:R-:W-:Y:S01]  /*4560*/  ISETP.NE.AND P4, PT, R2, 0x1, PT ;  /* 0x000000010200780c */ /* 0x000fe20003f85270 */
[----:B------:R-:W-:Y:S01]  /*4570*/  IMAD.HI.U32 R38, R13, R16, RZ ;  /* 0x000000100d267227 */ /* 0x000fe200078e00ff */
[----:B------:R-:W-:Y:S02]  /*4580*/  SHF.R.U32.HI R36, RZ, R17, R36 ;  /* 0x00000011ff247219 */ /* 0x000fe40000011624 */
[----:B------:R-:W-:Y:S01]  /*4590*/  SEL R3, R22, R37, !P0 ;  /* 0x0000002516037207 */ /* 0x000fe20004000000 */
[C---:B------:R-:W-:Y:S01]  /*45a0*/  IMAD.HI.U32 R37, R8.reuse, R7, RZ ;  /* 0x0000000708257227 */ /* 0x040fe200078e00ff */
[----:B------:R-:W-:Y:S02]  /*45b0*/  SEL R11, R19, R36, !P4 ;  /* 0x00000024130b7207 */ /* 0x000fe40006000000 */
[----:B------:R-:W-:Y:S01]  /*45c0*/  SHF.R.U32.HI R38, RZ, R17, R38 ;  /* 0x00000011ff267219 */ /* 0x000fe20000011626 */
[----:B------:R-:W-:Y:S01]  /*45d0*/  IMAD.HI.U32 R40, R3, R4, RZ ;  /* 0x0000000403287227 */ /* 0x000fe200078e00ff */
[----:B------:R-:W-:Y:S03]  /*45e0*/  SHF.R.U32.HI R37, RZ, R18, R37 ;  /* 0x00000012ff257219 */ /* 0x000fe60000011625 */
[----:B------:R-:W-:Y:S01]  /*45f0*/  IMAD.HI.U32 R36, R11, R4, RZ ;  /* 0x000000040b247227 */ /* 0x000fe200078e00ff */
[----:B------:R-:W-:Y:S02]  /*4600*/  @P2 SHF.R.U32.HI R3, RZ, R5, R40 ;  /* 0x00000005ff032219 */ /* 0x000fe40000011628 */
[----:B------:R-:W-:Y:S02]  /*4610*/  SEL R9, R8, R37, !P0 ;  /* 0x0000002508097207 */ /* 0x000fe40004000000 */
[----:B------:R-:W-:Y:S01]  /*4620*/  @P2 SHF.R.U32.HI R11, RZ, R5, R36 ;  /* 0x00000005ff0b2219 */ /* 0x000fe20000011624 */
[C---:B------:R-:W-:Y:S01]  /*4630*/  IMAD R10, R26.reuse, R3, RZ ;  /* 0x000000031a0a7224 */ /* 0x040fe200078e02ff */
[----:B------:R-:W-:Y:S01]  /*4640*/  SEL R3, R13, R38, !P4 ;  /* 0x000000260d037207 */ /* 0x000fe20006000000 */
[C---:B------:R-:W-:Y:S03]  /*4650*/  IMAD.HI.U32 R14, R9.reuse, R4, RZ ;  /* 0x00000004090e7227 */ /* 0x040fe600078e00ff */
[----:B------:R-:W-:Y:S01]  /*4660*/  ISETP.GE.AND P0, PT, R9, R10, PT ;  /* 0x0000000a0900720c */ /* 0x000fe20003f06270 */
[C---:B------:R-:W-:Y:S01]  /*4670*/  IMAD R12, R26.reuse, R11, RZ ;  /* 0x0000000b1a0c7224 */ /* 0x040fe200078e02ff */
[-C--:B------:R-:W-:Y:S04]  /*4680*/  SHF.R.U32.HI R14, RZ, R5.reuse, R14 ;  /* 0x00000005ff0e7219 */ /* 0x080fe8000001160e */
[----:B------:R-:W-:Y:S02]  /*4690*/  ISETP.GE.OR P0, PT, R3, R12, P0 ;  /* 0x0000000c0300720c */ /* 0x000fe40000706670 */
[----:B------:R-:W-:Y:S05]  /*46a0*/  SEL R15, R9, R14, !P2 ;  /* 0x0000000e090f7207 */ /* 0x000fea0005000000 */
[----:B------:R-:W-:Y:S04]  /*46b0*/  IMAD.MOV R14, RZ, RZ, -R15 ;  /* 0x000000ffff0e7224 */ /* 0x000fe800078e0a0f */
[----:B------:R-:W-:Y:S02]  /*46c0*/  IMAD R14, R26, R14, R9 ;  /* 0x0000000e1a0e7224 */ /* 0x000fe400078e0209 */
[C---:B------:R-:W-:Y:S05]  /*46d0*/  @!P0 IMAD.HI.U32 R10, R3.reuse, R4, RZ ;  /* 0x00000004030a8227 */ /* 0x040fea00078e00ff */
[----:B------:R-:W-:Y:S04]  /*46e0*/  @!P0 SHF.R.U32.HI R10, RZ, R5, R10 ;  /* 0x00000005ff0a8219 */ /* 0x000fe8000001160a */
[----:B------:R-:W-:Y:S01]  /*46f0*/  @!P0 SEL R0, R3, R10, !P2 ;  /* 0x0000000a03008207 */ /* 0x000fe20005000000 */
[----:B------:R-:W-:Y:S03]  /*4700*/  IMAD.MOV R10, RZ, RZ, -R3 ;  /* 0x000000ffff0a7224 */ /* 0x000fe600078e0a03 */
[----:B------:R-:W-:Y:S01]  /*4710*/  @!P0 IADD3 R15, PT, PT, R15, -R0, RZ ;  /* 0x800000000f0f8210 */ /* 0x000fe20007ffe0ff */
[----:B------:R-:W-:Y:S01]  /*4720*/  @!P0 IMAD R0, R11, R14, R0 ;  /* 0x0000000e0b008224 */ /* 0x000fe200078e0200 */
[----:B------:R-:W-:Y:S01]  /*4730*/  IADD3 R11, PT, PT, -R9, RZ, RZ ;  /* 0x000000ff090b7210 */ /* 0x000fe20007ffe1ff */
[----:B------:R-:W-:Y:S02]  /*4740*/  IMAD R13, R2, R10, R13 ;  /* 0x0000000a020d7224 */ /* 0x000fe400078e020d */
[----:B------:R-:W-:Y:S02]  /*4750*/  @!P0 IMAD R9, R15, R26, R3 ;  /* 0x0000001a0f098224 */ /* 0x000fe400078e0203 */
[----:B------:R-:W-:Y:S02]  /*4760*/  @!P0 IMAD.MOV.U32 R3, RZ, RZ, R0 ;  /* 0x000000ffff038224 */ /* 0x000fe400078e0000 */
[----:B------:R-:W-:Y:S02]  /*4770*/  IMAD R8, R6, R11, R8 ;  /* 0x0000000b06087224 */ /* 0x000fe400078e0208 */
[----:B------:R-:W-:Y:S02]  /*4780*/  IMAD R13, R3, R2, R13 ;  /* 0x00000002030d7224 */ /* 0x000fe400078e020d */
[----:B------:R-:W-:Y:S02]  /*4790*/  IMAD R8, R9, R6, R8 ;  /* 0x0000000609087224 */ /* 0x000fe400078e0208 */
.L_x_72:
[----:B------:R-:W-:Y:S05]  /*47a0*/  BRA.U UP1, `(.L_x_73) ;  /* 0x0000000101107547 */ /* 0x000fea000b800000 */
[----:B------:R-:W-:Y:S04]  /*47b0*/  MOV R0, UR20 ;  /* 0x0000001400007c02 */ /* 0x000fe80008000f00 */
[----:B------:R-:W-:Y:S04]  /*47c0*/  SHF.L.U32 R3, R0, 0x1f, RZ ;  /* 0x0000001f00037819 */ /* 0x000fe800000006ff */
[----:B------:R-:W2:Y:S02]  /*47d0*/  SYNCS.PHASECHK.TRANS64.TRYWAIT P0, [UR13+0x68], R3 ;  /* 0x00006803ff0075a7 */ /* 0x000ea4000800110d */
[----:B--2---:R-:W-:Y:S05]  /*47e0*/  @!P0 BRA `(.L_x_74) ;  /* 0x0000003400d08947 */ /* 0x004fea0003800000 */
.L_x_73:
[----:B------:R-:W-:Y:S02]  /*47f0*/  R2UR UR11, R21 ;  /* 0x00000000150b72ca */ /* 0x000fe400000e0000 */
[----:B------:R-:W-:Y:S02]  /*4800*/  R2UR UR10, R20 ;  /* 0x00000000140a72ca */ /* 0x000fe400000e0000 */
[----:B------:R-:W-:Y:S04]  /*4810*/  ISETP.NE.U32.AND P2, PT, RZ, UR18, PT ;  /* 0x00000012ff007c0c */ /* 0x000fe8000bf45070 */
[----:B------:R-:W-:Y:S05]  /*4820*/  ISETP.NE.AND.EX P2, PT, RZ, UR19, PT, P2 ;  /* 0x00000013ff007c0c */ /* 0x000fea000bf45320 */
[----:B------:R-:W-:Y:S02]  /*4830*/  USHF.L.U32 UR11, UR11, 0x6, URZ ;  /* 0x000000060b0b7899 */ /* 0x000fe400080006ff */
[----:B------:R-:W-:Y:S01]  /*4840*/  USHF.L.U32 UR10, UR10, 0x6, URZ ;  /* 0x000000060a0a7899 */ /* 0x000fe200080006ff */
[----:B------:R-:W-:Y:S11]  /*4850*/  BRA.U !UP4, `(.L_x_75) ;  /* 0x000000010c347547 */ /* 0x000ff6000b800000 */
[----:B------:R-:W-:Y:S01]  /*4860*/  UPLOP3.LUT UP0, UPT, UPT, UPT, UP3, 0x80, 0x8 ;  /* 0x000000000008789c */ /* 0x000fe20003f0f030 */
[----:B--2---:R-:W-:Y:S02]  /*4870*/  HFMA2 R0, -RZ, RZ, 0, 5.9604644775390625e-08 ;  /* 0x00000001ff007431 */ /* 0x004fe400000001ff */
[----:B------:R-:W-:Y:S03]  /*4880*/  IMAD.MOV.U32 R67, RZ, RZ, 0x1 ;  /* 0x00000001ff437424 */ /* 0x000fe600078e00ff */
[----:B------:R-:W-:Y:S05]  /*4890*/  PLOP3.LUT P0, PT, PT, PT, UP0, 0x80, 0x8 ;  /* 0x000000000008781c */ /* 0x000fea0003f0f008 */
[----:B------:R-:W2:Y:S01]  /*48a0*/  @UP0 LDCU.64 UR4, c[0x0][0x888] ;  /* 0x00011100ff0407ac */ /* 0x000ea20008000a00 */
[----:B------:R-:W-:Y:S07]  /*48b0*/  @UP0 UIMAD UR6, UR60, UR18, URZ ;  /* 0x000000123c0602a4 */ /* 0x000fee000f8e02ff */
[----:B------:R-:W-:Y:S01]  /*48c0*/  @!P0 PRMT R67, R0, 0x7610, R67 ;  /* 0x0000761000438816 */ /* 0x000fe20000000043 */
[----:B--2---:R-:W-:Y:S06]  /*48d0*/  @UP0 UIMAD.WIDE UR4, UR6, 0x4, UR4 ;  /* 0x00000004060408a5 */ /* 0x004fec000f8e0204 */
[----:B------:R-:W-:Y:S01]  /*48e0*/  IMAD.U32 R10, RZ, RZ, UR4 ;  /* 0x00000004ff0a7e24 */ /* 0x000fe2000f8e00ff */
[----:B------:R-:W-:Y:S04]  /*48f0*/  MOV R11, UR5 ;  /* 0x00000005000b7c02 */ /* 0x000fe80008000f00 */
[----:B------:R-:W2:Y:S01]  /*4900*/  @!UP0 LDCU UR4, c[0x0][0x880] ;  /* 0x00011000ff0487ac */ /* 0x000ea20008000800 */
[----:B------:R3:W5:Y:S02]  /*4910*/  @P0 LDG.E R35, desc[UR56][R10.64] ;  /* 0x000000380a230981 */ /* 0x000764000c1e1900 */
[----:B--23--:R-:W-:Y:S07]  /*4920*/  @!P0 IMAD.U32 R35, RZ, RZ, UR4 ;  /* 0x00000004ff238e24 */ /* 0x00cfee000f8e00ff */
.L_x_75:
[----:B-----5:R-:W-:Y:S01]  /*4930*/  @!P2 FSETP.EQ.AND P0, PT, R35, RZ, PT ;  /* 0x000000ff2300a20b */ /* 0x020fe20003f02000 */
[----:B------:R-:W-:Y:S01]  /*4940*/  @!UPT UIADD3 URZ, UPT, UPT, URZ, URZ, URZ ;  /* 0x000000fffffff290 */ /* 0x000fe2000fffe0ff */
[----:B------:R-:W-:Y:S11]  /*4950*/  @!P2 BRA `(.L_x_76) ;  /* 0x000000000014a947 */ /* 0x000ff60003800000 */
[----:B------:R-:W-:Y:S02]  /*4960*/  LOP3.LUT P2, RZ, R67, 0xff, RZ, 0xc0, !PT ;  /* 0x000000ff43ff7812 */ /* 0x000fe4000784c0ff */
[----:B------:R-:W-:Y:S04]  /*4970*/  PLOP3.LUT P0, PT, PT, PT, UP0, 0x80, 0x8 ;  /* 0x000000000008781c */ /* 0x000fe80003f0f008 */
[----:B------:R-:W-:Y:S07]  /*4980*/  PLOP3.LUT P0, PT, P0, PT, PT, 0x8, 0x80 ;  /* 0x000000000080781c */ /* 0x000fee000070e170 */
[----:B------:R-:W-:Y:S11]  /*4990*/  @P2 FSETP.EQ.AND P0, PT, R35, RZ, PT ;  /* 0x000000ff2300220b */ /* 0x000ff60003f02000 */
[----:B------:R-:W-:Y:S02]  /*49a0*/  @!UPT UIADD3 URZ, UPT, UPT, URZ, URZ, URZ ;  /* 0x000000fffffff290 */ /* 0x000fe4000fffe0ff */
.L_x_76:
[----:B------:R-:W-:Y:S01]  /*49b0*/  ULEA UR4, UR8, UR13, 0x3 ;  /* 0x0000000d08047291 */ /* 0x000fe2000f8e18ff */
[----:B--2---:R-:W-:Y:S02]  /*49c0*/  SHF.L.U32 R3, R34, 0x1f, RZ ;  /* 0x0000001f22037819 */ /* 0x004fe400000006ff */
[----:B------:R-:W-:Y:S04]  /*49d0*/  ELECT P4, URZ, PT ;  /* 0x0000000000ff782f */ /* 0x000fe80003880000 */
[----:B------:R-:W-:Y:S02]  /*49e0*/  PLOP3.LUT P4, PT, P0, P4, PT, 0xf2, 0x2f ;  /* 0x00000000002f781c */ /* 0x000fe40000789e72 */
[----:B------:R-:W2:Y:S11]  /*49f0*/  SYNCS.PHASECHK.TRANS64.TRYWAIT P2, [UR4+0x48], R3 ;  /* 0x00004803ff0075a7 */ /* 0x000eb60008041104 */
[----:B-1----:R-:W-:Y:S05]  /*4a00*/  @!P4 IADD3 R20, P0, PT, R32, 0x580, RZ ;  /* 0x000005802014c810 */ /* 0x002fea0007f1e0ff */
[----:B------:R-:W-:Y:S01]  /*4a10*/  @!P4 IMAD.X R12, RZ, RZ, R33, P0 ;  /* 0x000000ffff0cc224 */ /* 0x000fe200000e0621 */
[----:B--2---:R-:W-:Y:S07]  /*4a20*/  @!P2 BRA `(.L_x_77) ;  /* 0x000000340058a947 */ /* 0x004fee0003800000 */
.L_x_146:
[----:B------:R-:W2:Y:S01]  /*4a30*/  LDC.64 R14, c[0x0][0xb10] ;  /* 0x0002c400ff0e7b82 */ /* 0x000ea20000000a00 */
[----:B------:R-:W-:Y:S01]  /*4a40*/  @!P4 R2UR UR6, R12 ;  /* 0x000000000c06c2ca */ /* 0x000fe200000e0000 */
[----:B------:R-:W-:Y:S01]  /*4a50*/  VOTEU.ALL UP2, P4 ;  /* 0x0000000000ff7886 */ /* 0x000fe20002040000 */
[----:B------:R-:W-:Y:S01]  /*4a60*/  @!P4 R2UR UR7, R20 ;  /* 0x000000001407c2ca */ /* 0x000fe200000e0000 */
[----:B------:R-:W-:Y:S01]  /*4a70*/  UIADD3 UR5, UPT, UPT, UR8, 0x1, URZ ;  /* 0x0000000108057890 */ /* 0x000fe2000fffe0ff */
[----:B------:R-:W-:Y:S03]  /*4a80*/  @P3 SHF.R.U32.HI R24, RZ, 0x10, R29 ;  /* 0x00000010ff183819 */ /* 0x000fe6000001161d */
[----:B------:R-:W3:Y:S01]  /*4a90*/  LDC.64 R10, c[0x0][0xb18] ;  /* 0x0002c600ff0a7b82 */ /* 0x000ee20000000a00 */
[----:B------:R-:W-:Y:S01]  /*4aa0*/  @!UP2 ULEA UR8, UR8, UR13, 0xd ;  /* 0x0000000d0808a291 */ /* 0x000fe2000f8e68ff */
[----:B------:R-:W-:Y:S01]  /*4ab0*/  VIADD R27, R27, 0x1 ;  /* 0x000000011b1b7836 */ /* 0x000fe20000000000 */
[----:B------:R-:W-:Y:S02]  /*4ac0*/  UIADD3 UR9, UPT, UPT, UR4, 0x30, URZ ;  /* 0x0000003004097890 */ /* 0x000fe4000fffe0ff */
[----:B------:R-:W-:Y:S03]  /*4ad0*/  @!UP2 UIADD3 UR8, UPT, UPT, UR8, 0x400, URZ ;  /* 0x000004000808a890 */ /* 0x000fe6000fffe0ff */
[----:B-1----:R-:W1:Y:S01]  /*4ae0*/  @!P1 LDC R0, c[0x0][0xb20] ;  /* 0x0002c800ff009b82 */ /* 0x002e620000000800 */
[----:B------:R-:W-:Y:S01]  /*4af0*/  VOTEU.ALL UP1, P4 ;  /* 0x0000000000ff7886 */ /* 0x000fe20002020000 */
[----:B------:R-:W-:Y:S01]  /*4b00*/  IMAD.U32 R21, RZ, RZ, UR6 ;  /* 0x00000006ff157e24 */ /* 0x000fe2000f8e00ff */
[----:B------:R-:W-:Y:S05]  /*4b10*/  UMOV UR22, 0x0 ;  /* 0x0000000000167882 */ /* 0x000fea0000000000 */
[----:B------:R-:W5:Y:S01]  /*4b20*/  @!P1 LDC R3, c[0x0][0xb0c] ;  /* 0x0002c300ff039b82 */ /* 0x000f620000000800 */
[----:B------:R-:W-:Y:S01]  /*4b30*/  IMAD.U32 R20, RZ, RZ, UR7 ;  /* 0x00000007ff147e24 */ /* 0x000fe2000f8e00ff */
[----:B------:R-:W-:Y:S01]  /*4b40*/  UMOV UR23, 0x10000000 ;  /* 0x1000000000177882 */ /* 0x000fe20000000000 */
[----:B------:R-:W-:Y:S01]  /*4b50*/  @!P4 R2UR UR17, R21 ;  /* 0x000000001511c2ca */ /* 0x000fe200000e0000 */
[----:B------:R-:W-:Y:S01]  /*4b60*/  UMOV UR12, UR60 ;  /* 0x0000003c000c7c82 */ /* 0x000fe20008000000 */
[----:B------:R-:W-:Y:S01]  /*4b70*/  UISETP.NE.AND UP5, UPT, UR5, 0x3, UPT ;  /* 0x000000030500788c */ /* 0x000fe2000bfa5270 */
[----:B------:R-:W-:Y:S01]  /*4b80*/  @!P4 R2UR UR16, R20 ;  /* 0x000000001410c2ca */ /* 0x000fe200000e0000 */
[----:B------:R-:W-:Y:S01]  /*4b90*/  @!P4 IMAD.MOV.U32 R20, RZ, RZ, 0x2000 ;  /* 0x00002000ff14c424 */ /* 0x000fe200078e00ff */
[----:B------:R-:W-:Y:S02]  /*4ba0*/  UPRMT UR14, UR53, 0x654, UR9 ;  /* 0x00000654350e7896 */ /* 0x000fe40008000009 */
[----:B------:R-:W-:Y:S02]  /*4bb0*/  USEL UR7, UR5, URZ, UP5 ;  /* 0x000000ff05077287 */ /* 0x000fe4000a800000 */
[----:B------:R-:W-:Y:S02]  /*4bc0*/  USEL UR5, URZ, 0x1, UP5 ;  /* 0x00000001ff057887 */ /* 0x000fe4000a800000 */
[----:B------:R-:W-:Y:S04]  /*4bd0*/  ULEA UR6, UR7, UR13, 0x3 ;  /* 0x0000000d07067291 */ /* 0x000fe8000f8e18ff */
[----:B------:R-:W-:Y:S01]  /*4be0*/  LOP3.LUT R34, R34, UR5, RZ, 0x3c, !PT ;  /* 0x0000000522227c12 */ /* 0x000fe2000f8e3cff */
[----:B------:R1:W-:Y:S01]  /*4bf0*/  @!UP1 UTMALDG.3D [UR8], [UR16], desc[UR22] ;  /* 0x00001608100095b4 */ /* 0x0003e20008011000 */
[----:B------:R1:W-:Y:S02]  /*4c00*/  @!P4 SYNCS.ARRIVE.TRANS64.RED.A0TR RZ, [UR4+0x30], R20 ;  /* 0x00003014ffffc9a7 */ /* 0x0003e40008300404 */
[----:B------:R-:W-:Y:S02]  /*4c10*/  SHF.L.U32 R12, R34, 0x1f, RZ ;  /* 0x0000001f220c7819 */ /* 0x000fe400000006ff */
[----:B---3--:R-:W-:Y:S01]  /*4c20*/  @!P1 ISETP.NE.AND P0, PT, R10, 0x1, PT ;  /* 0x000000010a00980c */ /* 0x008fe20003f05270 */
[----:B--2---:R-:W-:Y:S01]  /*4c30*/  @!P1 IMAD.HI.U32 R14, R13, R14, RZ ;  /* 0x0000000e0d0e9227 */ /* 0x004fe200078e00ff */
[----:B-----5:R-:W-:Y:S03]  /*4c40*/  @!P1 ISETP.NE.AND P2, PT, R3, 0x1, PT ;  /* 0x000000010300980c */ /* 0x020fe60003f45270 */
[C---:B------:R-:W-:Y:S01]  /*4c50*/  @!P1 IMAD.HI.U32 R11, R8.reuse, R11, RZ ;  /* 0x0000000b080b9227 */ /* 0x040fe200078e00ff */
[----:B------:R-:W-:Y:S04]  /*4c60*/  @!P1 SHF.R.U32.HI R14, RZ, R15, R14 ;  /* 0x0000000fff0e9219 */ /* 0x000fe8000001160e */
[----:B-1----:R-:W-:Y:S01]  /*4c70*/  @!P1 SHF.R.U32.HI R9, RZ, R0, R11 ;  /* 0x00000000ff099219 */ /* 0x002fe2000001160b */
[----:B------:R-:W-:Y:S01]  /*4c80*/  SYNCS.ARRIVE.TRANS64.RED.A1T0 RZ, [UR14], RZ ;  /* 0x000000ffffff79a7 */ /* 0x000fe2000810040e */
[----:B------:R-:W-:Y:S02]  /*4c90*/  @!P1 SEL R14, R13, R14, !P2 ;  /* 0x0000000e0d0e9207 */ /* 0x000fe40005000000 */
[----:B------:R-:W-:Y:S01]  /*4ca0*/  @!P1 SEL R9, R8, R9, !P0 ;  /* 0x0000000908099207 */ /* 0x000fe20004000000 */
[----:B------:R-:W1:Y:S04]  /*4cb0*/  SYNCS.PHASECHK.TRANS64.TRYWAIT P5, [UR6+0x48], R12 ;  /* 0x0000480cff0075a7 */ /* 0x000e6800080a1106 */
[----:B------:R-:W-:Y:S02]  /*4cc0*/  @!P1 IMAD.IADD R0, R9, 0x1, -R14 ;  /* 0x0000000109009824 */ /* 0x000fe400078e0a0e */
[----:B------:R-:W-:Y:S02]  /*4cd0*/  @!P1 IMAD.IADD R9, R14, 0x1, -R9 ;  /* 0x000000010e099824 */ /* 0x000fe400078e0a09 */
[----:B------:R-:W-:Y:S02]  /*4ce0*/  @!P1 IMAD R13, R0, R3, R13 ;  /* 0x00000003000d9224 */ /* 0x000fe400078e020d */
[----:B------:R-:W-:Y:S01]  /*4cf0*/  @!P1 IMAD R8, R9, R10, R8 ;  /* 0x0000000a09089224 */ /* 0x000fe200078e0208 */
[----:B-1----:R-:W-:Y:S06]  /*4d00*/  @!P5 BRA `(.L_x_78) ;  /* 0x0000003000b8d947 */ /* 0x002fec0003800000 */
.L_x_148:
[----:B------:R-:W-:Y:S01]  /*4d10*/  UIADD3 UR9, UPT, UPT, UR6, 0x30, URZ ;  /* 0x0000003006097890 */ /* 0x000fe2000fffe0ff */
[----:B-1----:R-:W-:Y:S01]  /*4d20*/  @!P4 IADD3 R3, P0, PT, R32, 0x580, RZ ;  /* 0x000005802003c810 */ /* 0x002fe20007f1e0ff */
[----:B------:R-:W-:Y:S01]  /*4d30*/  VOTEU.ALL UP1, P4 ;  /* 0x0000000000ff7886 */ /* 0x000fe20002020000 */
[----:B------:R-:W-:Y:S01]  /*4d40*/  UMOV UR16, 0x0 ;  /* 0x0000000000107882 */ /* 0x000fe20000000000 */
[----:B------:R-:W-:Y:S01]  /*4d50*/  UMOV UR17, 0x10000000 ;  /* 0x1000000000117882 */ /* 0x000fe20000000000 */
[----:B------:R-:W-:Y:S01]  /*4d60*/  @!P4 R2UR UR5, R3 ;  /* 0x000000000305c2ca */ /* 0x000fe200000e0000 */
[----:B------:R-:W-:Y:S01]  /*4d70*/  @!P4 IMAD.X R0, RZ, RZ, R33, P0 ;  /* 0x000000ffff00c224 */ /* 0x000fe200000e0621 */
[----:B------:R-:W-:Y:S01]  /*4d80*/  @!UP1 ULEA UR8, UR7, UR13, 0xd ;  /* 0x0000000d07089291 */ /* 0x000fe2000f8e68ff */
[----:B------:R-:W-:Y:S01]  /*4d90*/  ISETP.NE.AND P0, PT, R27, 0x2, PT ;  /* 0x000000021b00780c */ /* 0x000fe20003f05270 */
[----:B------:R-:W-:Y:S01]  /*4da0*/  @!UP1 UIADD3 UR10, UPT, UPT, UR10, 0x20, URZ ;  /* 0x000000200a0a9890 */ /* 0x000fe2000fffe0ff */
[----:B------:R-:W-:Y:S01]  /*4db0*/  IMAD.IADD R20, R8, 0x1, R66 ;  /* 0x0000000108147824 */ /* 0x000fe200078e0242 */
[----:B------:R-:W-:Y:S01]  /*4dc0*/  @!P4 R2UR UR4, R0 ;  /* 0x000000000004c2ca */ /* 0x000fe200000e0000 */
[----:B------:R-:W-:Y:S01]  /*4dd0*/  @!UP1 UIADD3 UR8, UPT, UPT, UR8, 0x400, URZ ;  /* 0x0000040008089890 */ /* 0x000fe2000fffe0ff */
[----:B------:R-:W-:Y:S01]  /*4de0*/  SEL R0, RZ, 0x1, P0 ;  /* 0x00000001ff007807 */ /* 0x000fe20000000000 */
[----:B------:R-:W-:Y:S01]  /*4df0*/  VOTEU.ALL UP1, P4 ;  /* 0x0000000000ff7886 */ /* 0x000fe20002020000 */
[----:B------:R-:W-:Y:S01]  /*4e00*/  UMOV UR12, UR60 ;  /* 0x0000003c000c7c82 */ /* 0x000fe20008000000 */
[----:B------:R-:W-:Y:S01]  /*4e10*/  @P3 R2UR UR60, R24 ;  /* 0x00000000183c32ca */ /* 0x000fe200000e0000 */
[----:B------:R-:W-:Y:S01]  /*4e20*/  IMAD.IADD R21, R13, 0x1, R68 ;  /* 0x000000010d157824 */ /* 0x000fe200078e0244 */
[----:B------:R-:W-:Y:S01]  /*4e30*/  LOP3.LUT R25, R25, R0, RZ, 0x3c, !PT ;  /* 0x0000000019197212 */ /* 0x000fe200078e3cff */
[----:B------:R-:W-:Y:S01]  /*4e40*/  IMAD.U32 R10, RZ, RZ, UR5 ;  /* 0x00000005ff0a7e24 */ /* 0x000fe2000f8e00ff */
[----:B------:R-:W-:Y:S04]  /*4e50*/  SEL R27, R27, RZ, P0 ;  /* 0x000000ff1b1b7207 */ /* 0x000fe80000000000 */
[----:B------:R-:W-:Y:S01]  /*4e60*/  IMAD.U32 R11, RZ, RZ, UR4 ;  /* 0x00000004ff0b7e24 */ /* 0x000fe2000f8e00ff */
[----:B------:R-:W-:Y:S01]  /*4e70*/  @!P4 R2UR UR14, R10 ;  /* 0x000000000a0ec2ca */ /* 0x000fe200000e0000 */
[----:B------:R-:W-:Y:S03]  /*4e80*/  UPRMT UR4, UR53, 0x654, UR9 ;  /* 0x0000065435047896 */ /* 0x000fe60008000009 */
[----:B------:R-:W-:Y:S11]  /*4e90*/  @!P4 R2UR UR15, R11 ;  /* 0x000000000b0fc2ca */ /* 0x000ff600000e0000 */
[----:B------:R-:W-:Y:S02]  /*4ea0*/  @!UPT UIADD3 URZ, UPT, UPT, URZ, URZ, URZ ;  /* 0x000000fffffff290 */ /* 0x000fe4000fffe0ff */
[----:B------:R1:W-:Y:S01]  /*4eb0*/  @!UP1 UTMALDG.3D [UR8], [UR14], desc[UR16] ;  /* 0x000010080e0095b4 */ /* 0x0003e20008011000 */
[----:B------:R2:W-:Y:S01]  /*4ec0*/  @!P4 SYNCS.ARRIVE.TRANS64.RED.A0TR RZ, [UR6+0x30], R23 ;  /* 0x00003017ffffc9a7 */ /* 0x0005e20008300406 */
[----:B------:R-:W-:Y:S01]  /*4ed0*/  SYNCS.ARRIVE.TRANS64.RED.A1T0 RZ, [UR4], RZ ;  /* 0x000000ffffff79a7 */ /* 0x000fe20008100404 */
[----:B------:R-:W-:Y:S04]  /*4ee0*/  UIADD3 UR4, UPT, UPT, UR7, 0x1, URZ ;  /* 0x0000000107047890 */ /* 0x000fe8000fffe0ff */
[----:B------:R-:W-:Y:S04]  /*4ef0*/  UISETP.NE.AND UP1, UPT, UR4, 0x3, UPT ;  /* 0x000000030400788c */ /* 0x000fe8000bf25270 */
[----:B------:R-:W-:Y:S06]  /*4f00*/  USEL UR5, URZ, 0x1, UP1 ;  /* 0x00000001ff057887 */ /* 0x000fec0008800000 */
[----:B------:R-:W-:Y:S01]  /*4f10*/  LOP3.LUT R34, R34, UR5, RZ, 0x3c, !PT ;  /* 0x0000000522227c12 */ /* 0x000fe2000f8e3cff */
[----:B-1----:R-:W-:Y:S02]  /*4f20*/  USEL UR8, UR4, URZ, UP1 ;  /* 0x000000ff04087287 */ /* 0x002fe40008800000 */
[----:B------:R-:W-:Y:S01]  /*4f30*/  UPLOP3.LUT UP1, UPT, UPT, UPT, UPT, 0x80, 0x8 ;  /* 0x000000000008789c */ /* 0x000fe20003f2f070 */
[----:B------:R-:W-:Y:S10]  /*4f40*/  @P3 BRA `(.L_x_79) ;  /* 0xfffffff4001c3947 */ /* 0x000ff4000383ffff */
[----:B------:R-:W-:Y:S01]  /*4f50*/  UIADD3 UR13, UPT, UPT, UR13, 0x48, URZ ;  /* 0x000000480d0d7890 */ /* 0x000fe2000fffe0ff */
[----:B------:R-:W-:-:S03]  /*4f60*/  SHF.L.U32 R3, R34, 0x1f, RZ ;  /* 0x0000001f22037819 */ /* 0x000fc600000006ff */
[----:B------:R-:W-:-:S09]  /*4f70*/  ULEA UR4, UR8, UR13, 0x3 ;  /* 0x0000000d08047291 */ /* 0x000fd2000f8e18ff */
[----:B------:R-:W1:Y:S02]  /*4f80*/  SYNCS.PHASECHK.TRANS64.TRYWAIT P0, [UR4], R3 ;  /* 0x00000003ff0075a7 */ /* 0x000e640008001104 */
[----:B-1----:R-:W-:Y:S05]  /*4f90*/  @!P0 BRA `(.L_x_80) ;  /* 0x00000030002c8947 */ /* 0x002fea0003800000 */
.L_x_150:
        /* <DEDUP_REMOVED lines=9> */
.L_x_152:
[----:B------:R-:W-:-:S04]  /*5030*/  UIADD3 UR4, UPT, UPT, UR4, 0x1, URZ ;  /* 0x0000000104047890 */ /* 0x000fc8000fffe0ff */
[----:B------:R-:W-:-:S04]  /*5040*/  UISETP.NE.AND UP0, UPT, UR4, 0x3, UPT ;  /* 0x000000030400788c */ /* 0x000fc8000bf05270 */
[----:B------:R-:W-:Y:S02]  /*5050*/  USEL UR5, URZ, 0x1, UP0 ;  /* 0x00000001ff057887 */ /* 0x000fe40008000000 */
[----:B------:R-:W-:-:S04]  /*5060*/  USEL UR4, UR4, URZ, UP0 ;  /* 0x000000ff04047287 */ /* 0x000fc80008000000 */
[----:B------:R-:W-:Y:S01]  /*5070*/  ULEA UR4, UR4, UR13, 0x3 ;  /* 0x0000000d04047291 */ /* 0x000fe2000f8e18ff */
[----:B-1----:R-:W-:-:S04]  /*5080*/  LOP3.LUT R3, R34, UR5, RZ, 0x3c, !PT ;  /* 0x0000000522037c12 */ /* 0x002fc8000f8e3cff */
[----:B------:R-:W-:Y:S01]  /*5090*/  SHF.L.U32 R3, R3, 0x1f, RZ ;  /* 0x0000001f03037819 */ /* 0x000fe200000006ff */
[----:B------:R-:W-:-:S07]  /*50a0*/  IMAD.U32 R0, RZ, RZ, UR4 ;  /* 0x00000004ff007e24 */ /* 0x000fce000f8e00ff */
.L_x_82:
[----:B-1----:R1:W3:Y:S02]  /*50b0*/  SYNCS.PHASECHK.TRANS64.TRYWAIT P0, [R0+URZ], R3 ;  /* 0x00000003000075a7 */ /* 0x0022e400080011ff */
[----:B---3--:R-:W-:Y:S05]  /*50c0*/  @!P0 NANOSLEEP.SYNCS 0x989680 ;  /* 0x009896800000895d */ /* 0x008fea0003900000 */
[----:B------:R-:W3:Y:S02]  /*50d0*/  @!P0 SYNCS.PHASECHK.TRANS64 P0, [R0+URZ], R3 ;  /* 0x00000003000085a7 */ /* 0x000ee400080010ff */
[----:B---3--:R-:W-:Y:S05]  /*50e0*/  @P0 EXIT ;  /* 0x000000000000094d */ /* 0x008fea0003800000 */
[----:B------:R-:W-:Y:S05]  /*50f0*/  BRA `(.L_x_82) ;  /* 0xfffffffc00ec7947 */ /* 0x000fea000383ffff */
.L_x_70:
[----:B------:R-:W-:-:S06]  /*5100*/  UISETP.GE.AND UP1, UPT, UR10, 0x4, UPT ;  /* 0x000000040a00788c */ /* 0x000fcc000bf26270 */
[----:B------:R-:W-:-:S13]  /*5110*/  PLOP3.LUT P0, PT, PT, PT, UP1, 0x80, 0x8 ;  /* 0x000000000008781c */ /* 0x000fda0003f0f018 */
[----:B------:R-:W-:Y:S05]  /*5120*/  @!P0 EXIT ;  /* 0x000000000000894d */ /* 0x000fea0003800000 */
[----:B------:R-:W-:Y:S01]  /*5130*/  BAR.SYNC.DEFER_BLOCKING 0x6, 0xa0 ;  /* 0x0182800000007b1d */ /* 0x000fe20000010000 */
[C---:B------:R-:W-:Y:S01]  /*5140*/  IMAD.SHL.U32 R0, R79.reuse, 0x20, RZ ;  /* 0x000000204f007824 */ /* 0x040fe200078e00ff */
[C---:B------:R-:W-:Y:S01]  /*5150*/  R2P PR, R79.reuse, 0x6 ;  /* 0x000000064f007804 */ /* 0x040fe20000000000 */
[C---:B------:R-:W-:Y:S02]  /*5160*/  IMAD.SHL.U32 R72, R79.reuse, 0x4, RZ ;  /* 0x000000044f487824 */ /* 0x040fe400078e00ff */
[C---:B------:R-:W-:Y:S01]  /*5170*/  IMAD.U32 R32, R79.reuse, 0x10000, RZ ;  /* 0x000100004f207824 */ /* 0x040fe200078e00ff */
[----:B------:R-:W-:Y:S02]  /*5180*/  UMOV UR36, 0x400 ;  /* 0x0000040000247882 */ /* 0x000fe40000000000 */
[----:B------:R-:W1:Y:S01]  /*5190*/  LDC R71, c[0x0][0x370] ;  /* 0x0000dc00ff477b82 */ /* 0x000e620000000800 */
[----:B------:R-:W-:Y:S01]  /*51a0*/  ULEA UR36, UR53, UR36, 0x18 ;  /* 0x0000002435247291 */ /* 0x000fe2000f8ec0ff */
[C---:B------:R-:W-:Y:S01]  /*51b0*/  LOP3.LUT R7, R0.reuse, 0xe0, RZ, 0xc0, !PT ;  /* 0x000000e000077812 */ /* 0x040fe200078ec0ff */
[----:B------:R-:W-:Y:S01]  /*51c0*/  IMAD.SHL.U32 R5, R79, 0x10, RZ ;  /* 0x000000104f057824 */ /* 0x000fe200078e00ff */
[----:B------:R-:W-:Y:S01]  /*51d0*/  LOP3.LUT R0, R0, 0x100, RZ, 0xc0, !PT ;  /* 0x0000010000007812 */ /* 0x000fe200078ec0ff */
[----:B------:R-:W-:Y:S01]  /*51e0*/  IMAD.MOV.U32 R78, RZ, RZ, 0x8 ;  /* 0x00000008ff4e7424 */ /* 0x000fe200078e00ff */
[----:B------:R-:W-:Y:S01]  /*51f0*/  LOP3.LUT R72, R7, 0x1c, R72, 0xf8, !PT ;  /* 0x0000001c07487812 */ /* 0x000fe200078ef848 */
[----:B------:R-:W-:Y:S01]  /*5200*/  IMAD.MOV.U32 R77, RZ, RZ, 0x10 ;  /* 0x00000010ff4d7424 */ /* 0x000fe200078e00ff */
[----:B------:R-:W2:Y:S01]  /*5210*/  LDC R28, c[0x0][0xb0c] ;  /* 0x0002c300ff1c7b82 */ /* 0x000ea20000000800 */
[----:B------:R-:W-:Y:S01]  /*5220*/  SHF.R.U32.HI R7, RZ, 0x2, R79 ;  /* 0x00000002ff077819 */ /* 0x000fe2000001164f */
[----:B------:R-:W-:Y:S01]  /*5230*/  IMAD.MOV.U32 R30, RZ, RZ, RZ ;  /* 0x000000ffff1e7224 */ /* 0x000fe200078e00ff */
[----:B------:R-:W-:Y:S01]  /*5240*/  LOP3.LUT R32, R32, 0x600000, RZ, 0xc0, !PT ;  /* 0x0060000020207812 */ /* 0x000fe200078ec0ff */
[----:B------:R-:W-:Y:S01]  /*5250*/  IMAD.MOV.U32 R76, RZ, RZ, RZ ;  /* 0x000000ffff4c7224 */ /* 0x000fe200078e00ff */
[----:B------:R-:W-:Y:S01]  /*5260*/  LOP3.LUT R5, R0, 0x600, R5, 0xf8, !PT ;  /* 0x0000060000057812 */ /* 0x000fe200078ef805 */
[----:B------:R-:W-:Y:S01]  /*5270*/  IMAD.MOV.U32 R82, RZ, RZ, RZ ;  /* 0x000000ffff527224 */ /* 0x000fe200078e00ff */
[----:B------:R-:W-:Y:S01]  /*5280*/  LOP3.LUT R72, R72, 0x4, R7, 0x78, !PT ;  /* 0x0000000448487812 */ /* 0x000fe200078e7807 */
[----:B------:R-:W4:Y:S01]  /*5290*/  LDC R69, c[0x0][0xb20] ;  /* 0x0002c800ff457b82 */ /* 0x000f220000000800 */
[----:B------:R-:W3:Y:S01]  /*52a0*/  LDS R3, [UR36+0x120] ;  /* 0x00012024ff037984 */ /* 0x000ee20008000800 */
[----:B------:R-:W-:Y:S01]  /*52b0*/  LOP3.LUT R79, R79, 0x60, RZ, 0xc0, !PT ;  /* 0x000000604f4f7812 */ /* 0x000fe200078ec0ff */
[----:B------:R-:W-:Y:S01]  /*52c0*/  IMAD.MOV.U32 R75, RZ, RZ, RZ ;  /* 0x000000ffff4b7224 */ /* 0x000fe200078e00ff */
[----:B------:R-:W-:Y:S01]  /*52d0*/  LOP3.LUT R72, R5, R72, RZ, 0xfc, !PT ;  /* 0x0000004805487212 */ /* 0x000fe200078efcff */
[----:B------:R-:W1:Y:S01]  /*52e0*/  LDCU.64 UR54, c[0x0][0x348] ;  /* 0x00006900ff3677ac */ /* 0x000e620008000a00 */
[----:B------:R-:W-:-:S02]  /*52f0*/  SEL R78, R78, 0xfffffff8, !P1 ;  /* 0xfffffff84e4e7807 */ /* 0x000fc40004800000 */
[----:B------:R-:W1:Y:S01]  /*5300*/  LDC R27, c[0x0][0xb30] ;  /* 0x0002cc00ff1b7b82 */ /* 0x000e620000000800 */
[----:B------:R-:W-:Y:S01]  /*5310*/  SEL R77, R77, 0xfffffff0, !P2 ;  /* 0xfffffff04d4d7807 */ /* 0x000fe20005000000 */
[----:B------:R-:W1:Y:S01]  /*5320*/  LDCU.64 UR48, c[0x0][0x888] ;  /* 0x00011100ff3077ac */ /* 0x000e620008000a00 */
[----:B------:R-:W1:Y:S05]  /*5330*/  LDCU.64 UR50, c[0x0][0x890] ;  /* 0x00011200ff3277ac */ /* 0x000e6a0008000a00 */
[----:B------:R-:W1:Y:S01]  /*5340*/  LDC.64 R64, c[0x0][0xb10] ;  /* 0x0002c400ff407b82 */ /* 0x000e620000000a00 */
[----:B------:R-:W-:Y:S01]  /*5350*/  UMOV UR42, 0x1 ;  /* 0x00000001002a7882 */ /* 0x000fe20000000000 */
[----:B------:R-:W-:Y:S01]  /*5360*/  UMOV UR37, URZ ;  /* 0x000000ff00257c82 */ /* 0x000fe20008000000 */
[----:B------:R-:W-:Y:S01]  /*5370*/  UIADD3 UR52, UPT, UPT, UR36, 0x400, URZ ;  /* 0x0000040024347890 */ /* 0x000fe2000fffe0ff */
[----:B------:R-:W-:Y:S01]  /*5380*/  UMOV UR41, URZ ;  /* 0x000000ff00297c82 */ /* 0x000fe20008000000 */
[----:B------:R-:W-:-:S03]  /*5390*/  UMOV UR40, URZ ;  /* 0x000000ff00287c82 */ /* 0x000fc60008000000 */
[----:B------:R-:W1:Y:S08]  /*53a0*/  LDC.64 R24, c[0x0][0xb18] ;  /* 0x0002c600ff187b82 */ /* 0x000e700000000a00 */
[----:B------:R-:W1:Y:S08]  /*53b0*/  LDC.64 R22, c[0x0][0xb28] ;  /* 0x0002ca00ff167b82 */ /* 0x000e700000000a00 */
[----:B------:R-:W1:Y:S01]  /*53c0*/  LDC.64 R62, c[0x0][0x8b0] ;  /* 0x00022c00ff3e7b82 */ /* 0x000e620000000a00 */
[----:B---3--:R-:W-:-:S07]  /*53d0*/  IMAD.IADD R32, R3, 0x1, R32 ;  /* 0x0000000103207824 */ /* 0x008fce00078e0220 */
[----:B------:R-:W3:Y:S08]  /*53e0*/  LDC.64 R60, c[0x0][0x8a8] ;  /* 0x00022a00ff3c7b82 */ /* 0x000ef00000000a00 */
[----:B--2-4-:R-:W1:Y:S02]  /*53f0*/  LDC R70, c[0x0][0x374] ;  /* 0x0000dd00ff467b82 */ /* 0x014e640000000800 */
.L_x_113:
[C---:B------:R-:W-:Y:S02]  /*5400*/  LEA R0, R82.reuse, UR36, 0x3 ;  /* 0x0000002452007c11 */ /* 0x040fe4000f8e18ff */
[----:B------:R-:W-:Y:S02]  /*5410*/  SHF.L.U32 R3, R75, 0x1f, RZ ;  /* 0x0000001f4b037819 */ /* 0x000fe400000006ff */
[----:B-1----:R-:W-:Y:S02]  /*5420*/  LEA R16, R82, UR36, 0x4 ;  /* 0x0000002452107c11 */ /* 0x002fe4000f8e20ff */
[----:B------:R-:W2:Y:S02]  /*5430*/  SYNCS.PHASECHK.TRANS64.TRYWAIT P0, [R0+URZ+0x70], R3 ;  /* 0x00007003000075a7 */ /* 0x000ea400080011ff */
[----:B--2---:R-:W-:Y:S05]  /*5440*/  @!P0 BRA `(.L_x_83) ;  /* 0x0000002c00308947 */ /* 0x004fea0003800000 */
.L_x_153:
[----:B------:R-:W4:Y:S01]  /*5450*/  LDC.64 R12, c[0x0][0xb10] ;  /* 0x0002c400ff0c7b82 */ /* 0x000f220000000a00 */
[----:B------:R-:W3:Y:S01]  /*5460*/  LDS.128 R16, [R16+0x100] ;  /* 0x0001000010107984 */ /* 0x000ee20000000c00 */
[----:B-1----:R-:W-:Y:S01]  /*5470*/  ISETP.NE.AND P1, PT, R27, 0x1, PT ;  /* 0x000000011b00780c */ /* 0x002fe20003f25270 */
[----:B--2---:R-:W-:Y:S01]  /*5480*/  VIADD R0, R0, 0x80 ;  /* 0x0000008000007836 */ /* 0x004fe20000000000 */
[----:B------:R-:W-:Y:S04]  /*5490*/  ISETP.GE.AND P0, PT, R26, 0x1, PT ;  /* 0x000000011a00780c */ /* 0x000fe80003f06270 */
[----:B------:R-:W1:Y:S01]  /*54a0*/  LDC.64 R10, c[0x0][0xb18] ;  /* 0x0002c600ff0a7b82 */ /* 0x000e620000000a00 */
[----:B------:R-:W-:Y:S01]  /*54b0*/  PRMT R0, RZ, 0x654, R0 ;  /* 0x00000654ff007816 */ /* 0x000fe20000000000 */
[----:B------:R-:W-:Y:S01]  /*54c0*/  @!PT LDS RZ, [RZ] ;  /* 0x00000000fffff984 */ /* 0x000fe20000000800 */
[----:B------:R-:W-:Y:S01]  /*54d0*/  @!PT LDS RZ, [RZ] ;  /* 0x00000000fffff984 */ /* 0x000fe20000000800 */
[----:B------:R-:W-:Y:S01]  /*54e0*/  @!PT LDS RZ, [RZ] ;  /* 0x00000000fffff984 */ /* 0x000fe20000000800 */
[----:B------:R-:W-:Y:S01]  /*54f0*/  @!PT LDS RZ, [RZ] ;  /* 0x00000000fffff984 */ /* 0x000fe20000000800 */
[----:B------:R2:W-:Y:S06]  /*5500*/  MEMBAR.ALL.CTA ;  /* 0x0000000000007992 */ /* 0x0005ec0000008000 */
[----:B--2---:R-:W2:Y:S01]  /*5510*/  FENCE.VIEW.ASYNC.S ;  /* 0x00000000000073c6 */ /* 0x004ea20000000000 */
[----:B------:R-:W1:Y:S08]  /*5520*/  @!P1 LDC R14, c[0x0][0xb20] ;  /* 0x0002c800ff0e9b82 */ /* 0x000e700000000800 */
[----:B------:R-:W1:Y:S01]  /*5530*/  @!P1 LDC R9, c[0x0][0xb0c] ;  /* 0x0002c300ff099b82 */ /* 0x000e620000000800 */
[----:B--2---:R2:W-:Y:S01]  /*5540*/  SYNCS.ARRIVE.TRANS64.RED.A1T0 RZ, [R0+URZ], RZ ;  /* 0x000000ff00ff79a7 */ /* 0x0045e200081004ff */
[----:B---3--:R-:W-:Y:S04]  /*5550*/  LOP3.LUT P4, RZ, R18, 0x1, RZ, 0xc0, !PT ;  /* 0x0000000112ff7812 */ /* 0x008fe8000788c0ff */
[----:B------:R-:W-:Y:S09]  /*5560*/  P2R R80, PR, RZ, 0x10 ;  /* 0x00000010ff507803 */ /* 0x000ff20000000000 */
[----:B------:R-:W-:Y:S02]  /*5570*/  @P4 MOV R31, R16 ;  /* 0x00000010001f4202 */ /* 0x000fe40000000f00 */
[----:B------:R-:W-:Y:S01]  /*5580*/  @P4 LOP3.LUT R29, R17, 0xffff, RZ, 0xc0, !PT ;  /* 0x0000ffff111d4812 */ /* 0x000fe200078ec0ff */
[----:B--2-4-:R-:W-:Y:S06]  /*5590*/  @!P0 BRA `(.L_x_84) ;  /* 0x0000000000a48947 */ /* 0x014fec0003800000 */
[----:B------:R-:W-:Y:S01]  /*55a0*/  IMAD.HI.U32 R36, R70, R25, RZ ;  /* 0x0000001946247227 */ /* 0x000fe200078e00ff */
[----:B------:R-:W-:Y:S02]  /*55b0*/  ISETP.NE.AND P0, PT, R24, 0x1, PT ;  /* 0x000000011800780c */ /* 0x000fe40003f05270 */
[----:B------:R-:W-:Y:S01]  /*55c0*/  ISETP.NE.AND P2, PT, R26, 0x1, PT ;  /* 0x000000011a00780c */ /* 0x000fe20003f45270 */
[-C--:B------:R-:W-:Y:S01]  /*55d0*/  IMAD.HI.U32 R34, R71, R64.reuse, RZ ;  /* 0x0000004047227227 */ /* 0x080fe200078e00ff */
[----:B------:R-:W-:Y:S02]  /*55e0*/  SHF.R.U32.HI R37, RZ, R69, R36 ;  /* 0x00000045ff257219 */ /* 0x000fe40000011624 */
[----:B------:R-:W-:Y:S01]  /*55f0*/  ISETP.NE.AND P3, PT, R28, 0x1, PT ;  /* 0x000000011c00780c */ /* 0x000fe20003f65270 */
[----:B------:R-:W-:Y:S01]  /*5600*/  IMAD.HI.U32 R40, R29, R25, RZ ;  /* 0x000000191d287227 */ /* 0x000fe200078e00ff */
[----:B------:R-:W-:Y:S02]  /*5610*/  SHF.R.U32.HI R34, RZ, R65, R34 ;  /* 0x00000041ff227219 */ /* 0x000fe40000011622 */
[----:B------:R-:W-:Y:S01]  /*5620*/  SEL R3, R70, R37, !P0 ;  /* 0x0000002546037207 */ /* 0x000fe20004000000 */
[----:B------:R-:W-:Y:S01]  /*5630*/  IMAD.HI.U32 R38, R31, R64, RZ ;  /* 0x000000401f267227 */ /* 0x000fe200078e00ff */
[----:B------:R-:W-:Y:S03]  /*5640*/  SEL R7, R71, R34, !P3 ;  /* 0x0000002247077207 */ /* 0x000fe60005800000 */
[-C--:B------:R-:W-:Y:S01]  /*5650*/  IMAD.HI.U32 R34, R3, R22.reuse, RZ ;  /* 0x0000001603227227 */ /* 0x080fe200078e00ff */
[----:B------:R-:W-:Y:S03]  /*5660*/  SHF.R.U32.HI R38, RZ, R65, R38 ;  /* 0x00000041ff267219 */ /* 0x000fe60000011626 */
[----:B------:R-:W-:Y:S01]  /*5670*/  IMAD.HI.U32 R36, R7, R22, RZ ;  /* 0x0000001607247227 */ /* 0x000fe200078e00ff */
[----:B------:R-:W-:Y:S02]  /*5680*/  @P2 SHF.R.U32.HI R3, RZ, R23, R34 ;  /* 0x00000017ff032219 */ /* 0x000fe40000011622 */
[----:B------:R-:W-:Y:S02]  /*5690*/  SHF.R.U32.HI R34, RZ, R69, R40 ;  /* 0x00000045ff227219 */ /* 0x000fe40000011628 */
[----:B------:R-:W-:Y:S01]  /*56a0*/  @P2 SHF.R.U32.HI R7, RZ, R23, R36 ;  /* 0x00000017ff072219 */ /* 0x000fe20000011624 */
[C---:B------:R-:W-:Y:S01]  /*56b0*/  IMAD R2, R26.reuse, R3, RZ ;  /* 0x000000031a027224 */ /* 0x040fe200078e02ff */
[----:B------:R-:W-:Y:S02]  /*56c0*/  SEL R5, R29, R34, !P0 ;  /* 0x000000221d057207 */ /* 0x000fe40004000000 */
[----:B------:R-:W-:Y:S01]  /*56d0*/  SEL R3, R31, R38, !P3 ;  /* 0x000000261f037207 */ /* 0x000fe20005800000 */
[----:B------:R-:W-:Y:S01]  /*56e0*/  IMAD R4, R26, R7, RZ ;  /* 0x000000071a047224 */ /* 0x000fe200078e02ff */
[C---:B------:R-:W-:Y:S01]  /*56f0*/  ISETP.GE.AND P0, PT, R5.reuse, R2, PT ;  /* 0x000000020500720c */ /* 0x040fe20003f06270 */
[----:B------:R-:W-:Y:S03]  /*5700*/  IMAD.HI.U32 R6, R5, R22, RZ ;  /* 0x0000001605067227 */ /* 0x000fe600078e00ff */
[----:B------:R-:W-:Y:S01]  /*5710*/  ISETP.GE.OR P0, PT, R3, R4, P0 ;  /* 0x000000040300720c */ /* 0x000fe20000706670 */
[----:B------:R-:W-:Y:S01]  /*5720*/  IMAD.MOV R4, RZ, RZ, -R3 ;  /* 0x000000ffff047224 */ /* 0x000fe200078e0a03 */
[-C--:B------:R-:W-:Y:S03]  /*5730*/  SHF.R.U32.HI R6, RZ, R23.reuse, R6 ;  /* 0x00000017ff067219 */ /* 0x080fe60000011606 */
[----:B------:R-:W-:Y:S01]  /*5740*/  IMAD R31, R28, R4, R31 ;  /* 0x000000041c1f7224 */ /* 0x000fe200078e021f */
[----:B------:R-:W-:Y:S05]  /*5750*/  SEL R15, R5, R6, !P2 ;  /* 0x00000006050f7207 */ /* 0x000fea0005000000 */
[----:B------:R-:W-:Y:S02]  /*5760*/  IMAD.MOV R6, RZ, RZ, -R15 ;  /* 0x000000ffff067224 */ /* 0x000fe400078e0a0f */
[C---:B------:R-:W-:Y:S04]  /*5770*/  @!P0 IMAD.HI.U32 R2, R3.reuse, R22, RZ ;  /* 0x0000001603028227 */ /* 0x040fe800078e00ff */
[----:B------:R-:W-:Y:S01]  /*5780*/  IMAD R6, R26, R6, R5 ;  /* 0x000000061a067224 */ /* 0x000fe200078e0205 */
[----:B------:R-:W-:Y:S04]  /*5790*/  @!P0 SHF.R.U32.HI R2, RZ, R23, R2 ;  /* 0x00000017ff028219 */ /* 0x000fe80000011602 */
[----:B------:R-:W-:Y:S02]  /*57a0*/  @!P0 SEL R0, R3, R2, !P2 ;  /* 0x0000000203008207 */ /* 0x000fe40005000000 */
[----:B------:R-:W-:Y:S02]  /*57b0*/  IADD3 R2, PT, PT, -R5, RZ, RZ ;  /* 0x000000ff05027210 */ /* 0x000fe40007ffe1ff */
[----:B------:R-:W-:Y:S01]  /*57c0*/  @!P0 IADD3 R8, PT, PT, R15, -R0, RZ ;  /* 0x800000000f088210 */ /* 0x000fe20007ffe0ff */
[----:B------:R-:W-:Y:S02]  /*57d0*/  @!P0 IMAD R0, R7, R6, R0 ;  /* 0x0000000607008224 */ /* 0x000fe400078e0200 */
[----:B------:R-:W-:Y:S02]  /*57e0*/  IMAD R29, R24, R2, R29 ;  /* 0x00000002181d7224 */ /* 0x000fe400078e021d */
[----:B------:R-:W-:Y:S02]  /*57f0*/  @!P0 IMAD R5, R8, R26, R3 ;  /* 0x0000001a08058224 */ /* 0x000fe400078e0203 */
[----:B------:R-:W-:Y:S04]  /*5800*/  @!P0 IMAD.MOV.U32 R3, RZ, RZ, R0 ;  /* 0x000000ffff038224 */ /* 0x000fe800078e0000 */
[----:B------:R-:W-:Y:S02]  /*5810*/  IMAD R31, R3, R28, R31 ;  /* 0x0000001c031f7224 */ /* 0x000fe400078e021f */
[----:B------:R-:W-:Y:S07]  /*5820*/  IMAD R29, R5, R24, R29 ;  /* 0x00000018051d7224 */ /* 0x000fee00078e021d */
.L_x_84:
[----:B-1----:R-:W-:Y:S01]  /*5830*/  @!P1 ISETP.NE.AND P0, PT, R10, 0x1, PT ;  /* 0x000000010a00980c */ /* 0x002fe20003f05270 */
[----:B------:R-:W-:Y:S01]  /*5840*/  @!P1 IMAD.HI.U32 R0, R31, R12, RZ ;  /* 0x0000000c1f009227 */ /* 0x000fe200078e00ff */
[----:B------:R-:W-:Y:S01]  /*5850*/  @!P1 ISETP.NE.AND P2, PT, R9, 0x1, PT ;  /* 0x000000010900980c */ /* 0x000fe20003f45270 */
[----:B------:R-:W-:Y:S01]  /*5860*/  ULOP3.LUT UP0, URZ, UR52, 0x3f0, URZ, 0xc0, !UPT ;  /* 0x000003f034ff7892 */ /* 0x000fe2000f80c0ff */
[----:B------:R-:W-:Y:S01]  /*5870*/  R2UR UR5, R21 ;  /* 0x00000000150572ca */ /* 0x000fe200000e0000 */
[----:B------:R-:W-:Y:S01]  /*5880*/  @!P1 IMAD.HI.U32 R3, R29, R11, RZ ;  /* 0x0000000b1d039227 */ /* 0x000fe200078e00ff */
[----:B------:R-:W-:Y:S02]  /*5890*/  @!P1 SHF.R.U32.HI R0, RZ, R13, R0 ;  /* 0x0000000dff009219 */ /* 0x000fe40000011600 */
[----:B------:R-:W-:Y:S01]  /*58a0*/  R2UR UR4, R20 ;  /* 0x00000000140472ca */ /* 0x000fe200000e0000 */
[----:B------:R-:W-:Y:S01]  /*58b0*/  VIADD R82, R82, 0x1 ;  /* 0x0000000152527836 */ /* 0x000fe20000000000 */
[----:B------:R-:W-:Y:S02]  /*58c0*/  @!P1 SHF.R.U32.HI R2, RZ, R14, R3 ;  /* 0x0000000eff029219 */ /* 0x000fe40000011603 */
[----:B------:R-:W-:Y:S02]  /*58d0*/  @!P1 SEL R3, R31, R0, !P2 ;  /* 0x000000001f039207 */ /* 0x000fe40005000000 */
[----:B------:R-:W-:Y:S02]  /*58e0*/  @!P1 SEL R2, R29, R2, !P0 ;  /* 0x000000021d029207 */ /* 0x000fe40004000000 */
[----:B------:R-:W-:Y:S01]  /*58f0*/  @P4 SHF.R.U32.HI R74, RZ, 0x10, R17 ;  /* 0x00000010ff4a4819 */ /* 0x000fe20000011611 */
[----:B------:R-:W-:Y:S02]  /*5900*/  USHF.L.U32 UR46, UR5, 0x6, URZ ;  /* 0x00000006052e7899 */ /* 0x000fe400080006ff */
[----:B------:R-:W-:Y:S02]  /*5910*/  @!P1 IMAD.IADD R0, R2, 0x1, -R3 ;  /* 0x0000000102009824 */ /* 0x000fe400078e0a03 */
[----:B------:R-:W-:Y:S01]  /*5920*/  @!P1 IMAD.IADD R2, R3, 0x1, -R2 ;  /* 0x0000000103029824 */ /* 0x000fe200078e0a02 */
[----:B------:R-:W-:Y:S01]  /*5930*/  USHF.L.U32 UR45, UR4, 0x6, URZ ;  /* 0x00000006042d7899 */ /* 0x000fe200080006ff */
[----:B------:R-:W-:Y:S02]  /*5940*/  @!P1 IMAD R31, R0, R9, R31 ;  /* 0x00000009001f9224 */ /* 0x000fe400078e021f */
[----:B------:R-:W-:Y:S01]  /*5950*/  @!P1 IMAD R29, R2, R10, R29 ;  /* 0x0000000a021d9224 */ /* 0x000fe200078e021d */
[----:B------:R-:W-:Y:S08]  /*5960*/  BRA.U !UP0, `(.L_x_85) ;  /* 0x00000001087c7547 */ /* 0x000ff0000b800000 */
[----:B------:R-:W1:Y:S01]  /*5970*/  LDCU.64 UR8, c[0x4][0x80] ;  /* 0x01001000ff0877ac */ /* 0x000e620008000a00 */
[----:B------:R-:W-:Y:S01]  /*5980*/  MOV R2, 0x0 ;  /* 0x0000000000027802 */ /* 0x000fe20000000f00 */
[----:B------:R-:W-:Y:S02]  /*5990*/  HFMA2 R12, -RZ, RZ, 0, 5.9604644775390625e-08 ;  /* 0x00000001ff0c7431 */ /* 0x000fe400000001ff */
[----:B------:R-:W-:Y:S01]  /*59a0*/  IMAD.MOV.U32 R8, RZ, RZ, 0x70 ;  /* 0x00000070ff087424 */ /* 0x000fe200078e00ff */
[----:B------:R2:W3:Y:S01]  /*59b0*/  LDC.64 R14, c[0x4][R2] ;  /* 0x01000000020e7b82 */ /* 0x0004e20000000a00 */
[----:B------:R-:W4:Y:S01]  /*59c0*/  LDCU.64 UR6, c[0x4][0x88] ;  /* 0x01001100ff0677ac */ /* 0x000f220008000a00 */
[----:B------:R-:W-:Y:S01]  /*59d0*/  IMAD.MOV.U32 R13, RZ, RZ, RZ ;  /* 0x000000ffff0d7224 */ /* 0x000fe200078e00ff */
[----:B------:R-:W2:Y:S01]  /*59e0*/  LDCU.64 UR4, c[0x4][0x8] ;  /* 0x01000100ff0477ac */ /* 0x000ea20008000a00 */
[----:B-1----:R-:W-:Y:S01]  /*59f0*/  MOV R5, UR9 ;  /* 0x0000000900057c02 */ /* 0x002fe20008000f00 */
[----:B------:R-:W-:Y:S01]  /*5a00*/  IMAD.U32 R4, RZ, RZ, UR8 ;  /* 0x00000008ff047e24 */ /* 0x000fe2000f8e00ff */
[----:B----4-:R-:W-:Y:S01]  /*5a10*/  MOV R7, UR7 ;  /* 0x0000000700077c02 */ /* 0x010fe20008000f00 */
[----:B------:R-:W-:Y:S01]  /*5a20*/  IMAD.U32 R6, RZ, RZ, UR6 ;  /* 0x00000006ff067e24 */ /* 0x000fe2000f8e00ff */
[----:B--2---:R-:W-:Y:S01]  /*5a30*/  MOV R11, UR5 ;  /* 0x00000005000b7c02 */ /* 0x004fe20008000f00 */
[----:B------:R-:W-:Y:S02]  /*5a40*/  IMAD.U32 R10, RZ, RZ, UR4 ;  /* 0x00000004ff0a7e24 */ /* 0x000fe4000f8e00ff */
[----:B------:R-:W-:Y:S07]  /*5a50*/  LEPC R20, `(.L_x_86) ;  /* 0x000000001014794e */ /* 0x000fee0000000000 */
[----:B---3-5:R-:W-:Y:S05]  /*5a60*/  CALL.ABS.NOINC R14 ;  /* 0x000000000e007343 */ /* 0x028fea0003c00000 */
.L_x_86:
[----:B------:R-:W1:Y:S01]  /*5a70*/  LDCU.64 UR8, c[0x4][0x80] ;  /* 0x01001000ff0877ac */ /* 0x000e620008000a00 */
[----:B------:R-:W2:Y:S01]  /*5a80*/  LDC.64 R2, c[0x4][R2] ;  /* 0x0100000002027b82 */ /* 0x000ea20000000a00 */
[----:B------:R-:W-:Y:S02]  /*5a90*/  HFMA2 R12, -RZ, RZ, 0, 5.9604644775390625e-08 ;  /* 0x00000001ff0c7431 */ /* 0x000fe400000001ff */
[----:B------:R-:W-:Y:S02]  /*5aa0*/  IMAD.MOV.U32 R8, RZ, RZ, 0x70 ;  /* 0x00000070ff087424 */ /* 0x000fe400078e00ff */
[----:B------:R-:W-:Y:S01]  /*5ab0*/  IMAD.MOV.U32 R13, RZ, RZ, RZ ;  /* 0x000000ffff0d7224 */ /* 0x000fe200078e00ff */
[----:B------:R-:W3:Y:S01]  /*5ac0*/  LDCU.64 UR6, c[0x4][0x88] ;  /* 0x01001100ff0677ac */ /* 0x000ee20008000a00 */
[----:B------:R-:W4:Y:S01]  /*5ad0*/  LDCU.64 UR4, c[0x4][0x8] ;  /* 0x01000100ff0477ac */ /* 0x000f220008000a00 */
[----:B-1----:R-:W-:Y:S02]  /*5ae0*/  MOV R4, UR8 ;  /* 0x0000000800047c02 */ /* 0x002fe40008000f00 */
[----:B------:R-:W-:Y:S02]  /*5af0*/  MOV R5, UR9 ;  /* 0x0000000900057c02 */ /* 0x000fe40008000f00 */
[----:B---3--:R-:W-:Y:S01]  /*5b00*/  MOV R7, UR7 ;  /* 0x0000000700077c02 */ /* 0x008fe20008000f00 */
[----:B------:R-:W-:Y:S01]  /*5b10*/  IMAD.U32 R6, RZ, RZ, UR6 ;  /* 0x00000006ff067e24 */ /* 0x000fe2000f8e00ff */
[----:B----4-:R-:W-:Y:S01]  /*5b20*/  MOV R11, UR5 ;  /* 0x00000005000b7c02 */ /* 0x010fe20008000f00 */
[----:B------:R-:W-:Y:S02]  /*5b30*/  IMAD.U32 R10, RZ, RZ, UR4 ;  /* 0x00000004ff0a7e24 */ /* 0x000fe4000f8e00ff */
[----:B------:R-:W-:Y:S07]  /*5b40*/  LEPC R20, `(.L_x_85) ;  /* 0x000000001014794e */ /* 0x000fee0000000000 */
[----:B--2---:R-:W-:Y:S05]  /*5b50*/  CALL.ABS.NOINC R2 ;  /* 0x0000000002007343 */ /* 0x004fea0003c00000 */
.L_x_85:
[----:B------:R-:W-:Y:S01]  /*5b60*/  ISETP.NE.U32.AND P4, PT, R62, RZ, PT ;  /* 0x000000ff3e00720c */ /* 0x000fe20003f85070 */
[----:B------:R-:W-:Y:S01]  /*5b70*/  UISETP.NE.AND UP2, UPT, UR43, URZ, UPT ;  /* 0x000000ff2b00728c */ /* 0x000fe2000bf45270 */
[----:B------:R-:W-:Y:S01]  /*5b80*/  ISETP.NE.U32.AND P2, PT, RZ, UR48, PT ;  /* 0x00000030ff007c0c */ /* 0x000fe2000bf45070 */
[----:B------:R-:W-:Y:S01]  /*5b90*/  UISETP.NE.U32.AND UP1, UPT, UR50, URZ, UPT ;  /* 0x000000ff3200728c */ /* 0x000fe2000bf25070 */
[----:B------:R-:W-:Y:S01]  /*5ba0*/  ISETP.NE.AND.EX P4, PT, R63, RZ, PT, P4 ;  /* 0x000000ff3f00720c */ /* 0x000fe20003f85340 */
[----:B------:R-:W-:Y:S01]  /*5bb0*/  UPLOP3.LUT UP0, UPT, UPT, UPT, UPT, 0x40, 0x4 ;  /* 0x000000000004789c */ /* 0x000fe20003f0e870 */
[----:B------:R-:W-:Y:S01]  /*5bc0*/  ISETP.NE.AND.EX P2, PT, RZ, UR49, PT, P2 ;  /* 0x00000031ff007c0c */ /* 0x000fe2000bf45320 */
[----:B------:R-:W-:Y:S01]  /*5bd0*/  UISETP.NE.AND.EX UP1, UPT, UR51, URZ, UPT, UP1 ;  /* 0x000000ff3300728c */ /* 0x000fe2000bf25310 */
[----:B------:R-:W-:Y:S04]  /*5be0*/  PLOP3.LUT P1, PT, PT, PT, UP2, 0x80, 0x8 ;  /* 0x000000000008781c */ /* 0x000fe80003f2f028 */
[----:B------:R-:W-:Y:S06]  /*5bf0*/  @UP2 UPLOP3.LUT UP0, UPT, UPT, UPT, UP1, 0x80, 0x8 ;  /* 0x000000000008289c */ /* 0x000fec0003f0f010 */
[----:B------:R-:W-:Y:S01]  /*5c00*/  PLOP3.LUT P0, PT, PT, PT, UP0, 0x80, 0x8 ;  /* 0x000000000008781c */ /* 0x000fe20003f0f008 */
[----:B------:R-:W-:Y:S01]  /*5c10*/  @!UPT UIADD3 URZ, UPT, UPT, URZ, URZ, URZ ;  /* 0x000000fffffff290 */ /* 0x000fe2000fffe0ff */
[----:B------:R-:W-:Y:S11]  /*5c20*/  BRA.U !UP1, `(.L_x_87) ;  /* 0x0000000109387547 */ /* 0x000ff6000b800000 */
[----:B------:R-:W-:Y:S01]  /*5c30*/  UISETP.NE.U32.AND UP0, UPT, UR48, URZ, UPT ;  /* 0x000000ff3000728c */ /* 0x000fe2000bf05070 */
[----:B------:R-:W-:Y:S02]  /*5c40*/  HFMA2 R0, -RZ, RZ, 0, 5.9604644775390625e-08 ;  /* 0x00000001ff007431 */ /* 0x000fe400000001ff */
[----:B------:R-:W-:Y:S01]  /*5c50*/  IMAD.MOV.U32 R67, RZ, RZ, 0x1 ;  /* 0x00000001ff437424 */ /* 0x000fe200078e00ff */
[----:B------:R-:W-:Y:S06]  /*5c60*/  UISETP.NE.AND.EX UP0, UPT, UR49, URZ, UPT, UP0 ;  /* 0x000000ff3100728c */ /* 0x000fec000bf05300 */
[----:B------:R-:W-:Y:S05]  /*5c70*/  PLOP3.LUT P3, PT, PT, PT, UP0, 0x80, 0x8 ;  /* 0x000000000008781c */ /* 0x000fea0003f6f008 */
[----:B------:R-:W1:Y:S01]  /*5c80*/  @UP0 LDCU.64 UR4, c[0x0][0x888] ;  /* 0x00011100ff0407ac */ /* 0x000e620008000a00 */
[----:B------:R-:W-:Y:S07]  /*5c90*/  @UP0 UIMAD UR6, UR60, UR50, URZ ;  /* 0x000000323c0602a4 */ /* 0x000fee000f8e02ff */
[----:B------:R-:W-:Y:S01]  /*5ca0*/  @!P3 PRMT R67, R0, 0x7610, R67 ;  /* 0x000076100043b816 */ /* 0x000fe20000000043 */
[----:B-1----:R-:W-:Y:S06]  /*5cb0*/  @UP0 UIMAD.WIDE UR4, UR6, 0x4, UR4 ;  /* 0x00000004060408a5 */ /* 0x002fec000f8e0204 */
[----:B------:R-:W-:Y:S01]  /*5cc0*/  IMAD.U32 R2, RZ, RZ, UR4 ;  /* 0x00000004ff027e24 */ /* 0x000fe2000f8e00ff */
[----:B------:R-:W-:Y:S04]  /*5cd0*/  MOV R3, UR5 ;  /* 0x0000000500037c02 */ /* 0x000fe80008000f00 */
[----:B------:R-:W1:Y:S01]  /*5ce0*/  @!UP0 LDCU UR4, c[0x0][0x880] ;  /* 0x00011000ff0487ac */ /* 0x000e620008000800 */
[----:B-----5:R2:W5:Y:S02]  /*5cf0*/  @P3 LDG.E R35, desc[UR56][R2.64] ;  /* 0x0000003802233981 */ /* 0x020564000c1e1900 */
[----:B-12---:R-:W-:Y:S02]  /*5d00*/  @!P3 IMAD.U32 R35, RZ, RZ, UR4 ;  /* 0x00000004ff23be24 */ /* 0x006fe4000f8e00ff */
.L_x_87:
[----:B------:R-:W-:Y:S05]  /*5d10*/  @!P4 BRA `(.L_x_88) ;  /* 0x000000000020c947 */ /* 0x000fea0003800000 */
[----:B------:R-:W-:Y:S04]  /*5d20*/  ISETP.NE.U32.AND P3, PT, R60, RZ, PT ;  /* 0x000000ff3c00720c */ /* 0x000fe80003f65070 */
[----:B------:R-:W-:Y:S11]  /*5d30*/  ISETP.NE.AND.EX P3, PT, R61, RZ, PT, P3 ;  /* 0x000000ff3d00720c */ /* 0x000ff60003f65330 */
[----:B------:R-:W-:Y:S02]  /*5d40*/  @!UPT UIADD3 URZ, UPT, UPT, URZ, URZ, URZ ;  /* 0x000000fffffff290 */ /* 0x000fe4000fffe0ff */
[----:B------:R-:W1:Y:S01]  /*5d50*/  @P3 LDC.64 R2, c[0x0][0x8a8] ;  /* 0x00022a00ff023b82 */ /* 0x000e620000000a00 */
[----:B------:R-:W-:Y:S04]  /*5d60*/  @P3 IMAD R0, R62, UR60, RZ ;  /* 0x0000003c3e003c24 */ /* 0x000fe8000f8e02ff */
[----:B-1----:R-:W-:Y:S05]  /*5d70*/  @P3 IMAD.WIDE R2, R0, 0x4, R2 ;  /* 0x0000000400023825 */ /* 0x002fea00078e0202 */
[----:B-----5:R1:W5:Y:S02]  /*5d80*/  @P3 LDG.E R33, desc[UR56][R2.64] ;  /* 0x0000003802213981 */ /* 0x020364000c1e1900 */
[----:B-1----:R-:W2:Y:S02]  /*5d90*/  @!P3 LDC R33, c[0x0][0x8a0] ;  /* 0x00022800ff21bb82 */ /* 0x002ea40000000800 */
.L_x_88:
[----:B-----5:R-:W-:Y:S01]  /*5da0*/  FSETP.NEU.AND P3, PT, R35, RZ, PT ;  /* 0x000000ff2300720b */ /* 0x020fe20003f6d000 */
[----:B------:R-:W-:Y:S01]  /*5db0*/  ULOP3.LUT UR4, UR42, 0x1, URZ, 0x3c, !UPT ;  /* 0x000000012a047892 */ /* 0x000fe2000f8e3cff */
[----:B------:R-:W-:Y:S01]  /*5dc0*/  SEL R9, RZ, 0xffffffff, P2 ;  /* 0xffffffffff097807 */ /* 0x000fe20001000000 */
[----:B------:R-:W-:Y:S01]  /*5dd0*/  BSSY B1, `(.L_x_89) ;  /* 0x000004d000017945 */ /* 0x000fe20003800000 */
[----:B------:R-:W-:Y:S01]  /*5de0*/  @P1 LOP3.LUT P2, RZ, R67, 0xff, RZ, 0xc0, !PT ;  /* 0x000000ff43ff1812 */ /* 0x000fe2000784c0ff */
[----:B------:R-:W-:Y:S01]  /*5df0*/  IMAD.MOV.U32 R87, RZ, RZ, 0x1 ;  /* 0x00000001ff577424 */ /* 0x000fe200078e00ff */
[----:B------:R-:W-:Y:S01]  /*5e00*/  @P1 SEL R2, RZ, 0xffffffff, P3 ;  /* 0xffffffffff021807 */ /* 0x000fe20001800000 */
[----:B------:R-:W-:Y:S01]  /*5e10*/  IMAD.U32 R42, RZ, RZ, UR4 ;  /* 0x00000004ff2a7e24 */ /* 0x000fe2000f8e00ff */
[----:B------:R-:W-:Y:S01]  /*5e20*/  LEA R84, R30, UR36, 0x3 ;  /* 0x000000241e547c11 */ /* 0x000fe2000f8e18ff */
[----:B------:R-:W-:Y:S01]  /*5e30*/  IMAD.U32 R43, RZ, RZ, UR37 ;  /* 0x00000025ff2b7e24 */ /* 0x000fe2000f8e00ff */
[----:B------:R-:W-:Y:S02]  /*5e40*/  @P0 SEL R2, R9, R2, !P2 ;  /* 0x0000000209020207 */ /* 0x000fe40005000000 */
[----:B------:R-:W-:Y:S02]  /*5e50*/  CS2R R46, SRZ ;  /* 0x00000000002e7805 */ /* 0x000fe4000001ff00 */
[----:B------:R-:W-:Y:S02]  /*5e60*/  SHF.L.U32 R7, R76, 0x1f, RZ ;  /* 0x0000001f4c077819 */ /* 0x000fe400000006ff */
[----:B------:R-:W-:Y:S02]  /*5e70*/  CS2R R44, SRZ ;  /* 0x00000000002c7805 */ /* 0x000fe4000001ff00 */
[----:B------:R-:W-:Y:S02]  /*5e80*/  @P1 LOP3.LUT R2, R2, 0x1, RZ, 0xc0, !PT ;  /* 0x0000000102021812 */ /* 0x000fe400078ec0ff */
[----:B------:R-:W-:Y:S02]  /*5e90*/  CS2R R50, SRZ ;  /* 0x0000000000327805 */ /* 0x000fe4000001ff00 */
[----:B------:R-:W-:Y:S02]  /*5ea0*/  PLOP3.LUT P2, PT, PT, PT, UP1, 0x80, 0x8 ;  /* 0x000000000008781c */ /* 0x000fe40003f4f018 */
[----:B------:R-:W-:Y:S02]  /*5eb0*/  CS2R R48, SRZ ;  /* 0x0000000000307805 */ /* 0x000fe4000001ff00 */
[----:B------:R-:W-:Y:S01]  /*5ec0*/  ISETP.NE.U32.OR P5, PT, R2, 0x1, !P1 ;  /* 0x000000010200780c */ /* 0x000fe20004fa5470 */
[----:B------:R-:W-:Y:S01]  /*5ed0*/  IMAD.U32 R2, RZ, RZ, UR37 ;  /* 0x00000025ff027e24 */ /* 0x000fe2000f8e00ff */
[----:B------:R-:W-:Y:S02]  /*5ee0*/  LEA.HI R5, R30, R30, RZ, 0x1 ;  /* 0x0000001e1e057211 */ /* 0x000fe400078f08ff */
[----:B------:R-:W-:Y:S02]  /*5ef0*/  CS2R R54, SRZ ;  /* 0x0000000000367805 */ /* 0x000fe4000001ff00 */
[----:B------:R-:W-:Y:S02]  /*5f00*/  LOP3.LUT P4, R81, R67, 0xff, RZ, 0xc0, !PT ;  /* 0x000000ff43517812 */ /* 0x000fe4000788c0ff */
[----:B------:R-:W-:Y:S02]  /*5f10*/  CS2R R52, SRZ ;  /* 0x0000000000347805 */ /* 0x000fe4000001ff00 */
[----:B------:R-:W-:Y:S01]  /*5f20*/  LEA R0, R2, UR36, 0x3 ;  /* 0x0000002402007c11 */ /* 0x000fe2000f8e18ff */
[C---:B------:R-:W-:Y:S01]  /*5f30*/  IMAD.SHL.U32 R3, R5.reuse, 0x20, RZ ;  /* 0x0000002005037824 */ /* 0x040fe200078e00ff */
[----:B------:R-:W-:Y:S02]  /*5f40*/  SEL R2, RZ, 0xffffffff, P3 ;  /* 0xffffffffff027807 */ /* 0x000fe40001800000 */
[----:B------:R-:W-:Y:S02]  /*5f50*/  CS2R R58, SRZ ;  /* 0x00000000003a7805 */ /* 0x000fe4000001ff00 */
[----:B------:R-:W-:Y:S02]  /*5f60*/  LOP3.LUT R5, R5, 0xffe, RZ, 0xc0, !PT ;  /* 0x00000ffe05057812 */ /* 0x000fe400078ec0ff */
[----:B------:R-:W-:Y:S02]  /*5f70*/  CS2R R56, SRZ ;  /* 0x0000000000387805 */ /* 0x000fe4000001ff00 */
[----:B------:R-:W-:Y:S02]  /*5f80*/  @P2 SEL R2, R9, R2, !P4 ;  /* 0x0000000209022207 */ /* 0x000fe40006000000 */
[----:B------:R-:W-:Y:S01]  /*5f90*/  @P5 SHF.L.U32 R11, R42, 0x1f, RZ ;  /* 0x0000001f2a0b5819 */ /* 0x000fe200000006ff */
[----:B------:R-:W-:Y:S01]  /*5fa0*/  IMAD.IADD R34, R30, 0x1, -R5 ;  /* 0x000000011e227824 */ /* 0x000fe200078e0a05 */
[----:B------:R-:W-:Y:S02]  /*5fb0*/  LOP3.LUT R3, R3, 0xffffffc0, RZ, 0xc0, !PT ;  /* 0xffffffc003037812 */ /* 0x000fe400078ec0ff */
[----:B------:R-:W1:Y:S01]  /*5fc0*/  @P5 SYNCS.PHASECHK.TRANS64.TRYWAIT P1, [R0+URZ+0x30], R11 ;  /* 0x0000300b000055a7 */ /* 0x000e6200080211ff */
[----:B------:R-:W-:Y:S02]  /*5fd0*/  LOP3.LUT R2, R2, 0x1, RZ, 0xc0, !PT ;  /* 0x0000000102027812 */ /* 0x000fe400078ec0ff */
[----:B------:R-:W-:Y:S01]  /*5fe0*/  IMAD.IADD R3, R32, 0x1, R3 ;  /* 0x0000000120037824 */ /* 0x000fe200078e0203 */
[----:B------:R-:W-:Y:S02]  /*5ff0*/  P2R R83, PR, RZ, 0x20 ;  /* 0x00000020ff537803 */ /* 0x000fe40000000000 */
[----:B------:R-:W-:Y:S01]  /*6000*/  ISETP.NE.U32.AND P2, PT, R2, 0x1, PT ;  /* 0x000000010200780c */ /* 0x000fe20003f45070 */
[----:B------:R-:W-:Y:S03]  /*6010*/  IMAD R34, R34, 0x100000, R3 ;  /* 0x0010000022227824 */ /* 0x000fe600078e0203 */
[----:B------:R-:W-:Y:S01]  /*6020*/  P2R R88, PR, RZ, 0x4 ;  /* 0x00000004ff587803 */ /* 0x000fe20000000000 */
[----:B------:R3:W4:Y:S01]  /*6030*/  SYNCS.PHASECHK.TRANS64.TRYWAIT P0, [R84+URZ+0x90], R7 ;  /* 0x00009007540075a7 */ /* 0x00072200080011ff */
[----:B-1----:R-:W-:Y:S01]  /*6040*/  @P5 SEL R87, RZ, 0x1, !P1 ;  /* 0x00000001ff575807 */ /* 0x002fe20004800000 */
[----:B---3--:R-:W-:Y:S06]  /*6050*/  @!P5 BRA `(.L_x_90) ;  /* 0x000000000090d947 */ /* 0x008fec0003800000 */
[----:B------:R-:W-:Y:S01]  /*6060*/  HFMA2 R55, -RZ, RZ, 0, 0 ;  /* 0x00000000ff377431 */ /* 0x000fe200000001ff */
[----:B------:R-:W-:Y:S01]  /*6070*/  ISETP.NE.AND P1, PT, R87, RZ, PT ;  /* 0x000000ff5700720c */ /* 0x000fe20003f25270 */
[----:B------:R-:W-:Y:S01]  /*6080*/  IMAD.U32 R3, RZ, RZ, UR37 ;  /* 0x00000025ff037e24 */ /* 0x000fe2000f8e00ff */
[----:B------:R-:W-:Y:S11]  /*6090*/  BSSY B0, `(.L_x_91) ;  /* 0x0000005000007945 */ /* 0x000ff60003800000 */
[----:B------:R-:W-:Y:S05]  /*60a0*/  @P1 BRA `(.L_x_92) ;  /* 0x00000000000c1947 */ /* 0x000fea0003800000 */
[----:B------:R-:W-:Y:S04]  /*60b0*/  SHF.L.U32 R5, R42, 0x1f, RZ ;  /* 0x0000001f2a057819 */ /* 0x000fe800000006ff */
[----:B------:R-:W1:Y:S02]  /*60c0*/  SYNCS.PHASECHK.TRANS64.TRYWAIT P1, [R0+URZ+0x30], R5 ;  /* 0x00003005000075a7 */ /* 0x000e6400080211ff */
[----:B-1----:R-:W-:Y:S05]  /*60d0*/  @!P1 BRA `(.L_x_93) ;  /* 0x0000002000209947 */ /* 0x002fea0003800000 */
.L_x_92:
[----:B------:R-:W-:Y:S05]  /*60e0*/  BSYNC B0 ;  /* 0x0000000000007941 */ /* 0x000fea0003800000 */
.L_x_91:
[----:B------:R-:W-:Y:S01]  /*60f0*/  ISETP.NE.AND P1, PT, R88, RZ, PT ;  /* 0x000000ff5800720c */ /* 0x000fe20003f25270 */
[----:B------:R-:W-:Y:S01]  /*6100*/  IMAD.MOV.U32 R54, RZ, RZ, RZ ;  /* 0x000000ffff367224 */ /* 0x000fe200078e00ff */
[----:B------:R-:W-:Y:S02]  /*6110*/  CS2R R52, SRZ ;  /* 0x0000000000347805 */ /* 0x000fe4000001ff00 */
[----:B------:R-:W-:Y:S02]  /*6120*/  CS2R R58, SRZ ;  /* 0x00000000003a7805 */ /* 0x000fe4000001ff00 */
[----:B------:R-:W-:Y:S02]  /*6130*/  CS2R R56, SRZ ;  /* 0x0000000000387805 */ /* 0x000fe4000001ff00 */
[----:B------:R-:W-:Y:S02]  /*6140*/  CS2R R50, SRZ ;  /* 0x0000000000327805 */ /* 0x000fe4000001ff00 */
[----:B------:R-:W-:Y:S02]  /*6150*/  CS2R R48, SRZ ;  /* 0x0000000000307805 */ /* 0x000fe4000001ff00 */
[----:B------:R-:W-:Y:S02]  /*6160*/  CS2R R46, SRZ ;  /* 0x00000000002e7805 */ /* 0x000fe4000001ff00 */
[----:B------:R-:W-:Y:S01]  /*6170*/  CS2R R44, SRZ ;  /* 0x00000000002c7805 */ /* 0x000fe2000001ff00 */
[----:B------:R-:W-:Y:S01]  /*6180*/  @P1 IMAD R4, R3, 0x800, R72 ;  /* 0x0000080003041824 */ /* 0x000fe200078e0248 */
[----:B------:R-:W-:Y:S05]  /*6190*/  @P1 WARPSYNC.ALL ;  /* 0x0000000000001948 */ /* 0x000fea0003800000 */
[----:B------:R-:W-:Y:S01]  /*61a0*/  @P1 LEA R4, R4, UR36, 0x2 ;  /* 0x0000002404041c11 */ /* 0x000fe2000f8e10ff */
[----:B------:R-:W-:Y:S04]  /*61b0*/  UIADD3 UR4, UPT, UPT, UR37, 0x1, URZ ;  /* 0x0000000125047890 */ /* 0x000fe8000fffe0ff */
[----:B------:R3:W2:Y:S01]  /*61c0*/  @P1 LDSM.16.M88.4 R56, [R4+0x400] ;  /* 0x000400000438183b */ /* 0x0006a20000000200 */
[----:B-1----:R-:W-:Y:S01]  /*61d0*/  @P1 VIADD R0, R4, 0x400 ;  /* 0x0000040004001836 */ /* 0x002fe20000000000 */
[----:B------:R-:W-:Y:S01]  /*61e0*/  UISETP.NE.AND UP0, UPT, UR4, 0x3, UPT ;  /* 0x000000030400788c */ /* 0x000fe2000bf05270 */
[C---:B------:R-:W-:Y:S02]  /*61f0*/  @P1 IMAD R2, R78.reuse, 0x4, R4 ;  /* 0x000000044e021824 */ /* 0x040fe400078e0204 */
[C---:B------:R-:W-:Y:S01]  /*6200*/  @P1 IMAD R5, R77.reuse, 0x4, R0 ;  /* 0x000000044d051824 */ /* 0x040fe200078e0200 */
[----:B------:R-:W-:Y:S01]  /*6210*/  USEL UR5, URZ, 0x1, UP0 ;  /* 0x00000001ff057887 */ /* 0x000fe20008000000 */
[----:B------:R-:W-:Y:S01]  /*6220*/  @P1 IMAD R0, R77, 0x4, R4 ;  /* 0x000000044d001824 */ /* 0x000fe200078e0204 */
[----:B------:R3:W1:Y:S01]  /*6230*/  @P1 LDSM.16.M88.4 R52, [R2+0x400] ;  /* 0x000400000234183b */ /* 0x0006620000000200 */
[----:B------:R-:W-:Y:S01]  /*6240*/  @P1 IMAD R3, R78, 0x4, R5 ;  /* 0x000000044e031824 */ /* 0x000fe200078e0205 */
[----:B------:R-:W-:Y:S02]  /*6250*/  USEL UR4, UR4, URZ, UP0 ;  /* 0x000000ff04047287 */ /* 0x000fe40008000000 */
[----:B------:R3:W1:Y:S01]  /*6260*/  @P1 LDSM.16.M88.4 R48, [R0+0x400] ;  /* 0x000400000030183b */ /* 0x0006620000000200 */
[----:B------:R-:W-:Y:S03]  /*6270*/  LOP3.LUT R42, R42, UR5, RZ, 0x3c, !PT ;  /* 0x000000052a2a7c12 */ /* 0x000fe6000f8e3cff */
[----:B------:R3:W1:Y:S01]  /*6280*/  @P1 LDSM.16.M88.4 R44, [R3] ;  /* 0x00000000032c183b */ /* 0x0006620000000200 */
[----:B------:R-:W-:Y:S03]  /*6290*/  IMAD.U32 R43, RZ, RZ, UR4 ;  /* 0x00000004ff2b7e24 */ /* 0x000fe6000f8e00ff */
.L_x_90:
[----:B------:R-:W-:Y:S05]  /*62a0*/  BSYNC B1 ;  /* 0x0000000000017941 */ /* 0x000fea0003800000 */
.L_x_89:
[----:B---3--:R-:W-:Y:S04]  /*62b0*/  SHF.R.U32.HI R0, RZ, 0x15, R34 ;  /* 0x00000015ff007819 */ /* 0x008fe80000011622 */
[----:B------:R-:W-:Y:S01]  /*62c0*/  LOP3.LUT P1, RZ, R0, 0x3, R73, 0x48, !PT ;  /* 0x0000000300ff7812 */ /* 0x000fe20007824849 */
[----:B------:R-:W-:Y:S01]  /*62d0*/  @!UPT UIADD3 URZ, UPT, UPT, URZ, URZ, URZ ;  /* 0x000000fffffff290 */ /* 0x000fe2000fffe0ff */
[----:B----4-:R-:W-:Y:S11]  /*62e0*/  @P0 BRA `(.L_x_94) ;  /* 0x0000000000080947 */ /* 0x010ff60003800000 */
[----:B------:R-:W3:Y:S02]  /*62f0*/  SYNCS.PHASECHK.TRANS64.TRYWAIT P0, [R84+URZ+0x90], R7 ;  /* 0x00009007540075a7 */ /* 0x000ee400080011ff */
[----:B---3--:R-:W-:Y:S05]  /*6300*/  @!P0 BRA `(.L_x_95) ;  /* 0x0000001c00a88947 */ /* 0x008fea0003800000 */
.L_x_94:
[----:B------:R-:W-:Y:S05]  /*6310*/  @!P1 BRA `(.L_x_96) ;  /* 0x0000000000409947 */ /* 0x000fea0003800000 */
[----:B------:R-:W4:Y:S01]  /*6320*/  LDCU.64 UR8, c[0x4][0x70] ;  /* 0x01000e00ff0877ac */ /* 0x000f220008000a00 */
[----:B------:R-:W-:Y:S01]  /*6330*/  MOV R3, 0x0 ;  /* 0x0000000000037802 */ /* 0x000fe20000000f00 */
[----:B------:R-:W-:Y:S02]  /*6340*/  HFMA2 R12, -RZ, RZ, 0, 5.9604644775390625e-08 ;  /* 0x00000001ff0c7431 */ /* 0x000fe400000001ff */
[----:B------:R-:W-:Y:S02]  /*6350*/  IMAD.MOV.U32 R8, RZ, RZ, 0x192 ;  /* 0x00000192ff087424 */ /* 0x000fe400078e00ff */
[----:B------:R-:W-:Y:S01]  /*6360*/  IMAD.MOV.U32 R13, RZ, RZ, RZ ;  /* 0x000000ffff0d7224 */ /* 0x000fe200078e00ff */
[----:B------:R-:W3:Y:S01]  /*6370*/  LDCU.64 UR6, c[0x4][0x78] ;  /* 0x01000f00ff0677ac */ /* 0x000ee20008000a00 */
[----:B------:R-:W1:Y:S01]  /*6380*/  LDC.64 R2, c[0x4][R3] ;  /* 0x0100000003027b82 */ /* 0x000e620000000a00 */
[----:B------:R-:W5:Y:S01]  /*6390*/  LDCU.64 UR4, c[0x4][0x10] ;  /* 0x01000200ff0477ac */ /* 0x000f620008000a00 */
[----:B----4-:R-:W-:Y:S01]  /*63a0*/  MOV R5, UR9 ;  /* 0x0000000900057c02 */ /* 0x010fe20008000f00 */
[----:B------:R-:W-:Y:S01]  /*63b0*/  IMAD.U32 R4, RZ, RZ, UR8 ;  /* 0x00000008ff047e24 */ /* 0x000fe2000f8e00ff */
[----:B---3--:R-:W-:Y:S01]  /*63c0*/  MOV R7, UR7 ;  /* 0x0000000700077c02 */ /* 0x008fe20008000f00 */
[----:B------:R-:W-:Y:S01]  /*63d0*/  IMAD.U32 R6, RZ, RZ, UR6 ;  /* 0x00000006ff067e24 */ /* 0x000fe2000f8e00ff */
[----:B-----5:R-:W-:Y:S01]  /*63e0*/  MOV R11, UR5 ;  /* 0x00000005000b7c02 */ /* 0x020fe20008000f00 */
[----:B------:R-:W-:Y:S02]  /*63f0*/  IMAD.U32 R10, RZ, RZ, UR4 ;  /* 0x00000004ff0a7e24 */ /* 0x000fe4000f8e00ff */
[----:B------:R-:W-:Y:S07]  /*6400*/  LEPC R20, `(.L_x_96) ;  /* 0x000000001014794e */ /* 0x000fee0000000000 */
[----:B-12---:R-:W-:Y:S05]  /*6410*/  CALL.ABS.NOINC R2 ;  /* 0x0000000002007343 */ /* 0x006fea0003c00000 */
.L_x_96:
[----:B--2---:R-:W-:Y:S01]  /*6420*/  LOP3.LUT R20, R56, 0xffffe000, RZ, 0xc0, !PT ;  /* 0xffffe00038147812 */ /* 0x004fe200078ec0ff */
[----:B------:R-:W-:Y:S05]  /*6430*/  WARPSYNC.ALL ;  /* 0x0000000000007948 */ /* 0x000fea0003800000 */
[----:B------:R-:W-:Y:S01]  /*6440*/  R2UR UR4, R34 ;  /* 0x00000000220472ca */ /* 0x000fe200000e0000 */
[----:B------:R-:W-:Y:S01]  /*6450*/  IMAD.SHL.U32 R86, R78, 0x4, RZ ;  /* 0x000000044e567824 */ /* 0x000fe200078e00ff */
[----:B------:R-:W-:Y:S01]  /*6460*/  LOP3.LUT R21, R57, 0xffffe000, RZ, 0xc0, !PT ;  /* 0xffffe00039157812 */ /* 0x000fe200078ec0ff */
[----:B------:R-:W-:Y:S01]  /*6470*/  IMAD.U32 R85, RZ, RZ, UR37 ;  /* 0x00000025ff557e24 */ /* 0x000fe2000f8e00ff */
[----:B------:R-:W-:Y:S01]  /*6480*/  LOP3.LUT R40, R58, 0xffffe000, RZ, 0xc0, !PT ;  /* 0xffffe0003a287812 */ /* 0x000fe200078ec0ff */
[----:B------:R-:W-:Y:S01]  /*6490*/  BSSY.RECONVERGENT B0, `(.L_x_97) ;  /* 0x0000059000007945 */ /* 0x000fe20003800200 */
[----:B-1----:R-:W-:Y:S01]  /*64a0*/  LOP3.LUT R41, R54, 0xffffe000, RZ, 0xc0, !PT ;  /* 0xffffe00036297812 */ /* 0x002fe200078ec0ff */
[----:B------:R-:W-:Y:S01]  /*64b0*/  IMAD R89, R85, 0x800, R72 ;  /* 0x0000080055597824 */ /* 0x000fe200078e0248 */
[----:B------:R-:W-:Y:S01]  /*64c0*/  ISETP.NE.AND P0, PT, R79, RZ, PT ;  /* 0x000000ff4f00720c */ /* 0x000fe20003f05270 */
[----:B------:R-:W-:Y:S03]  /*64d0*/  IMAD.SHL.U32 R85, R77, 0x4, RZ ;  /* 0x000000044d557824 */ /* 0x000fe600078e00ff */
[----:B------:R-:W-:Y:S01]  /*64e0*/  LEA R89, R89, UR36, 0x2 ;  /* 0x0000002459597c11 */ /* 0x000fe2000f8e10ff */
[----:B---3--:R-:W1:Y:S03]  /*64f0*/  LDTM.16dp128bit.x8 R4, tmem[UR4] ;  /* 0x00000004000479ee */ /* 0x008e660008180000 */
[C-C-:B------:R-:W-:Y:S02]  /*6500*/  IADD3 R92, PT, PT, R86.reuse, 0x400, R89.reuse ;  /* 0x00000400565c7810 */ /* 0x140fe40007ffe059 */
[----:B------:R-:W-:Y:S05]  /*6510*/  IADD3 R91, PT, PT, R85, 0x400, R89 ;  /* 0x00000400555b7810 */ /* 0x000fea0007ffe059 */
[----:B------:R-:W-:Y:S02]  /*6520*/  IMAD.IADD R90, R86, 0x1, R91 ;  /* 0x00000001565a7824 */ /* 0x000fe400078e025b */
[C---:B-1----:R-:W-:Y:S01]  /*6530*/  FMUL R0, R33.reuse, R4 ;  /* 0x0000000421007220 */ /* 0x042fe20000400000 */
[C---:B------:R-:W-:Y:S01]  /*6540*/  FMUL R2, R33.reuse, R5 ;  /* 0x0000000521027220 */ /* 0x040fe20000400000 */
[C---:B------:R-:W-:Y:S01]  /*6550*/  FMUL R3, R33.reuse, R6 ;  /* 0x0000000621037220 */ /* 0x040fe20000400000 */
[----:B------:R-:W-:Y:S01]  /*6560*/  FMUL R7, R33, R7 ;  /* 0x0000000721077220 */ /* 0x000fe20000400000 */
[----:B------:R-:W-:Y:S01]  /*6570*/  FFMA R36, R35, R20, R0 ;  /* 0x0000001423247223 */ /* 0x000fe20000000000 */
[----:B------:R-:W-:Y:S01]  /*6580*/  LOP3.LUT R20, R59, 0xffffe000, RZ, 0xc0, !PT ;  /* 0xffffe0003b147812 */ /* 0x000fe200078ec0ff */
[C---:B------:R-:W-:Y:S01]  /*6590*/  FFMA R37, R35.reuse, R21, R2 ;  /* 0x0000001523257223 */ /* 0x040fe20000000002 */
[----:B------:R-:W-:Y:S01]  /*65a0*/  LOP3.LUT R21, R52, 0xffffe000, RZ, 0xc0, !PT ;  /* 0xffffe00034157812 */ /* 0x000fe200078ec0ff */
[----:B------:R-:W-:Y:S01]  /*65b0*/  FFMA R38, R35, R40, R3 ;  /* 0x0000002823267223 */ /* 0x000fe20000000003 */
[----:B------:R-:W-:Y:S01]  /*65c0*/  LOP3.LUT R40, R53, 0xffffe000, RZ, 0xc0, !PT ;  /* 0xffffe00035287812 */ /* 0x000fe200078ec0ff */
[----:B------:R-:W-:Y:S01]  /*65d0*/  FMUL R4, R33, R8 ;  /* 0x0000000821047220 */ /* 0x000fe20000400000 */
[----:B------:R-:W-:Y:S01]  /*65e0*/  F2FP.TF32.F32.PACK_B R36, R36 ;  /* 0x00000024ff24723e */ /* 0x000fe200024050ff */
[----:B------:R-:W-:Y:S01]  /*65f0*/  FFMA R39, R35, R20, R7 ;  /* 0x0000001423277223 */ /* 0x000fe20000000007 */
[----:B------:R-:W-:Y:S01]  /*6600*/  LOP3.LUT R20, R55, 0xffffe000, RZ, 0xc0, !PT ;  /* 0xffffe00037147812 */ /* 0x000fe200078ec0ff */
[C---:B------:R-:W-:Y:S01]  /*6610*/  FMUL R5, R33.reuse, R9 ;  /* 0x0000000921057220 */ /* 0x040fe20000400000 */
[----:B------:R-:W-:Y:S01]  /*6620*/  F2FP.TF32.F32.PACK_B R37, R37 ;  /* 0x00000025ff25723e */ /* 0x000fe200024050ff */
[C---:B------:R-:W-:Y:S01]  /*6630*/  FMUL R6, R33.reuse, R10 ;  /* 0x0000000a21067220 */ /* 0x040fe20000400000 */
[----:B------:R-:W-:Y:S01]  /*6640*/  F2FP.TF32.F32.PACK_B R38, R38 ;  /* 0x00000026ff26723e */ /* 0x000fe200024050ff */
[----:B------:R-:W-:Y:S01]  /*6650*/  FMUL R11, R33, R11 ;  /* 0x0000000b210b7220 */ /* 0x000fe20000400000 */
[----:B------:R-:W-:Y:S01]  /*6660*/  F2FP.TF32.F32.PACK_B R39, R39 ;  /* 0x00000027ff27723e */ /* 0x000fe200024050ff */
[C---:B------:R-:W-:Y:S01]  /*6670*/  FFMA R4, R35.reuse, R21, R4 ;  /* 0x0000001523047223 */ /* 0x040fe20000000004 */
[----:B------:R-:W-:Y:S01]  /*6680*/  LOP3.LUT R21, R48, 0xffffe000, RZ, 0xc0, !PT ;  /* 0xffffe00030157812 */ /* 0x000fe200078ec0ff */
[----:B------:R-:W-:Y:S01]  /*6690*/  FFMA R5, R35, R40, R5 ;  /* 0x0000002823057223 */ /* 0x000fe20000000005 */
[----:B------:R-:W-:Y:S01]  /*66a0*/  LOP3.LUT R40, R51, 0xffffe000, RZ, 0xc0, !PT ;  /* 0xffffe00033287812 */ /* 0x000fe200078ec0ff */
[----:B------:R-:W-:Y:S01]  /*66b0*/  FFMA R6, R35, R41, R6 ;  /* 0x0000002923067223 */ /* 0x000fe20000000006 */
[----:B------:R-:W-:Y:S01]  /*66c0*/  LOP3.LUT R41, R50, 0xffffe000, RZ, 0xc0, !PT ;  /* 0xffffe00032297812 */ /* 0x000fe200078ec0ff */
[----:B------:R-:W-:Y:S01]  /*66d0*/  FMUL R8, R33, R12 ;  /* 0x0000000c21087220 */ /* 0x000fe20000400000 */
[----:B------:R-:W-:Y:S01]  /*66e0*/  F2FP.TF32.F32.PACK_B R4, R4 ;  /* 0x00000004ff04723e */ /* 0x000fe200024050ff */
[----:B------:R-:W-:Y:S01]  /*66f0*/  FFMA R7, R35, R20, R11 ;  /* 0x0000001423077223 */ /* 0x000fe2000000000b */
[----:B------:R-:W-:Y:S01]  /*6700*/  LOP3.LUT R20, R49, 0xffffe000, RZ, 0xc0, !PT ;  /* 0xffffe00031147812 */ /* 0x000fe200078ec0ff */
[----:B------:R-:W-:Y:S01]  /*6710*/  FMUL R9, R33, R13 ;  /* 0x0000000d21097220 */ /* 0x000fe20000400000 */
[----:B------:R-:W-:Y:S01]  /*6720*/  F2FP.TF32.F32.PACK_B R5, R5 ;  /* 0x00000005ff05723e */ /* 0x000fe200024050ff */
[----:B------:R1:W-:Y:S01]  /*6730*/  STSM.16.M88.4 [R89+0x400], R36 ;  /* 0x0004002459007844 */ /* 0x0003e20000000200 */
[----:B------:R-:W-:Y:S01]  /*6740*/  F2FP.TF32.F32.PACK_B R6, R6 ;  /* 0x00000006ff06723e */ /* 0x000fe200024050ff */
[----:B------:R-:W-:Y:S01]  /*6750*/  FFMA R8, R35, R21, R8 ;  /* 0x0000001523087223 */ /* 0x000fe20000000008 */
[----:B------:R-:W-:Y:S01]  /*6760*/  LOP3.LUT R21, R44, 0xffffe000, RZ, 0xc0, !PT ;  /* 0xffffe0002c157812 */ /* 0x000fe200078ec0ff */
[C---:B------:R-:W-:Y:S01]  /*6770*/  FMUL R10, R33.reuse, R14 ;  /* 0x0000000e210a7220 */ /* 0x040fe20000400000 */
[C---:B------:R-:W-:Y:S01]  /*6780*/  FMUL R15, R33.reuse, R15 ;  /* 0x0000000f210f7220 */ /* 0x040fe20000400000 */
[----:B------:R-:W-:Y:S01]  /*6790*/  FMUL R12, R33, R16 ;  /* 0x00000010210c7220 */ /* 0x000fe20000400000 */
[C---:B------:R-:W-:Y:S01]  /*67a0*/  FFMA R9, R35.reuse, R20, R9 ;  /* 0x0000001423097223 */ /* 0x040fe20000000009 */
[C---:B------:R-:W-:Y:S01]  /*67b0*/  FFMA R10, R35.reuse, R41, R10 ;  /* 0x00000029230a7223 */ /* 0x040fe2000000000a */
[C---:B------:R-:W-:Y:S01]  /*67c0*/  FFMA R11, R35.reuse, R40, R15 ;  /* 0x00000028230b7223 */ /* 0x040fe2000000000f */
[----:B------:R-:W-:Y:S01]  /*67d0*/  FFMA R12, R35, R21, R12 ;  /* 0x00000015230c7223 */ /* 0x000fe2000000000c */
[----:B------:R-:W-:Y:S01]  /*67e0*/  LOP3.LUT R20, R45, 0xffffe000, RZ, 0xc0, !PT ;  /* 0xffffe0002d147812 */ /* 0x000fe200078ec0ff */
[C---:B------:R-:W-:Y:S01]  /*67f0*/  FMUL R13, R33.reuse, R17 ;  /* 0x00000011210d7220 */ /* 0x040fe20000400000 */
[----:B------:R-:W-:Y:S01]  /*6800*/  LOP3.LUT R21, R46, 0xffffe000, RZ, 0xc0, !PT ;  /* 0xffffe0002e157812 */ /* 0x000fe200078ec0ff */
[----:B------:R-:W-:Y:S01]  /*6810*/  FMUL R14, R33, R18 ;  /* 0x00000012210e7220 */ /* 0x000fe20000400000 */
[----:B------:R-:W-:Y:S01]  /*6820*/  LOP3.LUT R40, R47, 0xffffe000, RZ, 0xc0, !PT ;  /* 0xffffe0002f287812 */ /* 0x000fe200078ec0ff */
[----:B------:R-:W-:Y:S01]  /*6830*/  FMUL R19, R33, R19 ;  /* 0x0000001321137220 */ /* 0x000fe20000400000 */
[----:B------:R-:W-:Y:S01]  /*6840*/  F2FP.TF32.F32.PACK_B R7, R7 ;  /* 0x00000007ff07723e */ /* 0x000fe200024050ff */
[C---:B------:R-:W-:Y:S01]  /*6850*/  FFMA R13, R35.reuse, R20, R13 ;  /* 0x00000014230d7223 */ /* 0x040fe2000000000d */
[C---:B------:R-:W-:Y:S01]  /*6860*/  FFMA R14, R35.reuse, R21, R14 ;  /* 0x00000015230e7223 */ /* 0x040fe2000000000e */
[----:B------:R-:W-:Y:S01]  /*6870*/  FFMA R15, R35, R40, R19 ;  /* 0x00000028230f7223 */ /* 0x000fe20000000013 */
[----:B------:R-:W-:Y:S01]  /*6880*/  F2FP.TF32.F32.PACK_B R8, R8 ;  /* 0x00000008ff08723e */ /* 0x000fe200024050ff */
[----:B------:R1:W-:Y:S01]  /*6890*/  STSM.16.M88.4 [R92], R4 ;  /* 0x000000045c007844 */ /* 0x0003e20000000200 */
[----:B------:R-:W-:Y:S02]  /*68a0*/  F2FP.TF32.F32.PACK_B R9, R9 ;  /* 0x00000009ff09723e */ /* 0x000fe400024050ff */
[----:B------:R-:W-:Y:S02]  /*68b0*/  F2FP.TF32.F32.PACK_B R10, R10 ;  /* 0x0000000aff0a723e */ /* 0x000fe400024050ff */
[----:B------:R-:W-:Y:S02]  /*68c0*/  F2FP.TF32.F32.PACK_B R11, R11 ;  /* 0x0000000bff0b723e */ /* 0x000fe400024050ff */
[----:B------:R-:W-:Y:S02]  /*68d0*/  F2FP.TF32.F32.PACK_B R12, R12 ;  /* 0x0000000cff0c723e */ /* 0x000fe400024050ff */
[----:B------:R-:W-:Y:S01]  /*68e0*/  F2FP.TF32.F32.PACK_B R13, R13 ;  /* 0x0000000dff0d723e */ /* 0x000fe200024050ff */
[----:B------:R1:W-:Y:S01]  /*68f0*/  STSM.16.M88.4 [R91], R8 ;  /* 0x000000085b007844 */ /* 0x0003e20000000200 */
[----:B------:R-:W-:Y:S02]  /*6900*/  F2FP.TF32.F32.PACK_B R14, R14 ;  /* 0x0000000eff0e723e */ /* 0x000fe400024050ff */
[----:B------:R-:W-:Y:S05]  /*6910*/  F2FP.TF32.F32.PACK_B R15, R15 ;  /* 0x0000000fff0f723e */ /* 0x000fea00024050ff */
[----:B------:R1:W-:Y:S01]  /*6920*/  STSM.16.M88.4 [R90], R12 ;  /* 0x0000000c5a007844 */ /* 0x0003e20000000200 */
[----:B------:R-:W-:Y:S01]  /*6930*/  @!PT LDS RZ, [RZ] ;  /* 0x00000000fffff984 */ /* 0x000fe20000000800 */
[----:B------:R-:W-:Y:S01]  /*6940*/  @!PT LDS RZ, [RZ] ;  /* 0x00000000fffff984 */ /* 0x000fe20000000800 */
[----:B------:R-:W-:Y:S01]  /*6950*/  @!PT LDS RZ, [RZ] ;  /* 0x00000000fffff984 */ /* 0x000fe20000000800 */
[----:B------:R-:W-:Y:S01]  /*6960*/  @!PT LDS RZ, [RZ] ;  /* 0x00000000fffff984 */ /* 0x000fe20000000800 */
[----:B------:R2:W-:Y:S07]  /*6970*/  MEMBAR.ALL.CTA ;  /* 0x0000000000007992 */ /* 0x0005ee0000008000 */
[----:B--2---:R-:W2:Y:S02]  /*6980*/  FENCE.VIEW.ASYNC.S ;  /* 0x00000000000073c6 */ /* 0x004ea40000000000 */
[----:B--2---:R-:W-:Y:S06]  /*6990*/  BAR.SYNC.DEFER_BLOCKING 0x1, 0x80 ;  /* 0x0042000000007b1d */ /* 0x004fec0000010000 */
[----:B------:R-:W-:Y:S05]  /*69a0*/  @P0 BRA `(.L_x_98) ;  /* 0x00000000001c0947 */ /* 0x000fea0003800000 */
[----:B------:R-:W-:Y:S02]  /*69b0*/  ULEA UR5, UR37, UR36, 0xd ;  /* 0x0000002425057291 */ /* 0x000fe4000f8e68ff */
[----:B------:R-:W-:Y:S02]  /*69c0*/  UIADD3 UR4, UP0, UPT, UR54, 0x680, URZ ;  /* 0x0000068036047890 */ /* 0x000fe4000ff1e0ff */
[----:B------:R-:W-:Y:S02]  /*69d0*/  UIADD3 UR44, UPT, UPT, UR5, 0x400, URZ ;  /* 0x00000400052c7890 */ /* 0x000fe4000fffe0ff */
[----:B------:R-:W-:Y:S01]  /*69e0*/  UIADD3.X UR5, UPT, UPT, URZ, UR55, URZ, UP0, !UPT ;  /* 0x00000037ff057290 */ /* 0x000fe200087fe4ff */
[----:B------:R-:W-:Y:S08]  /*69f0*/  UMOV UR47, UR60 ;  /* 0x0000003c002f7c82 */ /* 0x000ff00008000000 */
[----:B------:R2:W-:Y:S02]  /*6a00*/  UTMASTG.3D [UR44], [UR4] ;  /* 0x0000002c040073b5 */ /* 0x0005e40008010000 */
[----:B--2---:R0:W-:Y:S02]  /*6a10*/  UTMACMDFLUSH ;  /* 0x00000000000079b7 */ /* 0x0041e40000000000 */
.L_x_98:
[----:B------:R-:W-:Y:S05]  /*6a20*/  BSYNC.RECONVERGENT B0 ;  /* 0x0000000000007941 */ /* 0x000fea0003800200 */
.L_x_97:
[----:B------:R-:W-:Y:S01]  /*6a30*/  UIADD3 UR39, UPT, UPT, UR37, 0x1, URZ ;  /* 0x0000000125277890 */ /* 0x000fe2000fffe0ff */
[----:B------:R-:W-:Y:S03]  /*6a40*/  BSSY.RECONVERGENT B0, `(.L_x_99) ;  /* 0x0000005000007945 */ /* 0x000fe60003800200 */
[----:B------:R-:W-:Y:S04]  /*6a50*/  UISETP.NE.AND UP0, UPT, UR39, 0x3, UPT ;  /* 0x000000032700788c */ /* 0x000fe8000bf05270 */
[----:B------:R-:W-:Y:S01]  /*6a60*/  USEL UR38, UR39, URZ, UP0 ;  /* 0x000000ff27267287 */ /* 0x000fe20008000000 */
[----:B------:R-:W-:Y:S11]  /*6a70*/  @P0 BRA `(.L_x_100) ;  /* 0x0000000000040947 */ /* 0x000ff60003800000 */
[----:B------:R-:W-:Y:S04]  /*6a80*/  DEPBAR.LE SB0, 0x1 ;  /* 0x000080400000791a */ /* 0x000fe80000000000 */
.L_x_100:
[----:B------:R-:W-:Y:S05]  /*6a90*/  BSYNC.RECONVERGENT B0 ;  /* 0x0000000000007941 */ /* 0x000fea0003800200 */
.L_x_99:
[----:B------:R-:W-:Y:S01]  /*6aa0*/  BAR.SYNC.DEFER_BLOCKING 0x1, 0x80 ;  /* 0x0042000000007b1d */ /* 0x000fe20000010000 */
[----:B------:R-:W-:Y:S01]  /*6ab0*/  ISETP.NE.AND P1, PT, R83, RZ, PT ;  /* 0x000000ff5300720c */ /* 0x000fe20003f25270 */
[----:B------:R-:W-:Y:S01]  /*6ac0*/  UISETP.NE.AND UP0, UPT, UR41, URZ, UPT ;  /* 0x000000ff2900728c */ /* 0x000fe2000bf05270 */
[----:B------:R-:W-:Y:S11]  /*6ad0*/  LEA R2, R43, UR36, 0x3 ;  /* 0x000000242b027c11 */ /* 0x000ff6000f8e18ff */
[----:B------:R-:W-:Y:S01]  /*6ae0*/  @P1 SHF.L.U32 R3, R42, 0x1f, RZ ;  /* 0x0000001f2a031819 */ /* 0x000fe200000006ff */
[----:B------:R-:W-:Y:S06]  /*6af0*/  BRA.U !UP0, `(.L_x_101) ;  /* 0x0000000108247547 */ /* 0x000fec000b800000 */
[----:B-1----:R-:W-:Y:S01]  /*6b00*/  IMAD.U32 R5, RZ, RZ, UR40 ;  /* 0x00000028ff057e24 */ /* 0x002fe2000f8e00ff */
[----:B------:R-:W-:Y:S01]  /*6b10*/  MOV R0, UR53 ;  /* 0x0000003500007c02 */ /* 0x000fe20008000f00 */
[----:B------:R-:W-:Y:S03]  /*6b20*/  UIADD3 UR4, UPT, UPT, UR40, 0x1, URZ ;  /* 0x0000000128047890 */ /* 0x000fe6000fffe0ff */
[----:B------:R-:W-:Y:S01]  /*6b30*/  @P1 LEA R5, R5, UR36, 0x3 ;  /* 0x0000002405051c11 */ /* 0x000fe2000f8e18ff */
[----:B------:R-:W-:Y:S04]  /*6b40*/  UISETP.NE.AND UP0, UPT, UR4, 0x3, UPT ;  /* 0x000000030400788c */ /* 0x000fe8000bf05270 */
[----:B------:R-:W-:Y:S01]  /*6b50*/  @P1 VIADD R5, R5, 0x48 ;  /* 0x0000004805051836 */ /* 0x000fe20000000000 */
[----:B------:R-:W-:Y:S04]  /*6b60*/  USEL UR40, UR4, URZ, UP0 ;  /* 0x000000ff04287287 */ /* 0x000fe80008000000 */
[----:B------:R-:W-:Y:S04]  /*6b70*/  @P1 PRMT R0, R0, 0x654, R5 ;  /* 0x0000065400001816 */ /* 0x000fe80000000005 */
[----:B------:R2:W-:Y:S04]  /*6b80*/  @P1 SYNCS.ARRIVE.TRANS64.RED.A1T0 RZ, [R0+URZ], RZ ;  /* 0x000000ff00ff19a7 */ /* 0x0005e800081004ff */
.L_x_101:
[----:B------:R-:W3:Y:S01]  /*6b90*/  @P1 SYNCS.PHASECHK.TRANS64.TRYWAIT P0, [R2+URZ+0x30], R3 ;  /* 0x00003003020015a7 */ /* 0x000ee200080011ff */
[----:B------:R-:W-:Y:S01]  /*6ba0*/  BSSY B1, `(.L_x_102) ;  /* 0x0000017000017945 */ /* 0x000fe20003800000 */
[----:B---3--:R-:W-:Y:S03]  /*6bb0*/  @P1 SEL R87, RZ, 0x1, !P0 ;  /* 0x00000001ff571807 */ /* 0x008fe60004000000 */
[----:B------:R-:W-:Y:S05]  /*6bc0*/  @!P1 BRA `(.L_x_103) ;  /* 0x0000000000509947 */ /* 0x000fea0003800000 */
[----:B------:R-:W-:Y:S01]  /*6bd0*/  ISETP.NE.AND P1, PT, R88, RZ, PT ;  /* 0x000000ff5800720c */ /* 0x000fe20003f25270 */
[----:B------:R-:W-:Y:S01]  /*6be0*/  BSSY B0, `(.L_x_104) ;  /* 0x000000a000007945 */ /* 0x000fe20003800000 */
[----:B------:R-:W-:Y:S11]  /*6bf0*/  ISETP.NE.AND P0, PT, R87, RZ, PT ;  /* 0x000000ff5700720c */ /* 0x000ff60003f05270 */
[----:B-1----:R-:W-:Y:S05]  /*6c00*/  @P1 IMAD R4, R43, 0x800, R72 ;  /* 0x000008002b041824 */ /* 0x002fea00078e0248 */
[----:B------:R-:W-:Y:S05]  /*6c10*/  @P1 LEA R4, R4, UR36, 0x2 ;  /* 0x0000002404041c11 */ /* 0x000fea000f8e10ff */
[--C-:B------:R-:W-:Y:S02]  /*6c20*/  @P1 IMAD.IADD R3, R85, 0x1, R4.reuse ;  /* 0x0000000155031824 */ /* 0x100fe400078e0204 */
[----:B--2---:R-:W-:Y:S01]  /*6c30*/  @P1 IMAD.IADD R0, R86, 0x1, R4 ;  /* 0x0000000156001824 */ /* 0x004fe200078e0204 */
[----:B------:R-:W-:Y:S06]  /*6c40*/  @P0 BRA `(.L_x_105) ;  /* 0x00000000000c0947 */ /* 0x000fec0003800000 */
[----:B------:R-:W-:Y:S04]  /*6c50*/  SHF.L.U32 R5, R42, 0x1f, RZ ;  /* 0x0000001f2a057819 */ /* 0x000fe800000006ff */
[----:B------:R-:W1:Y:S02]  /*6c60*/  SYNCS.PHASECHK.TRANS64.TRYWAIT P0, [R2+URZ+0x30], R5 ;  /* 0x00003005020075a7 */ /* 0x000e6400080011ff */
[----:B-1----:R-:W-:Y:S05]  /*6c70*/  @!P0 BRA `(.L_x_106) ;  /* 0x0000001400608947 */ /* 0x002fea0003800000 */
.L_x_105:
[----:B------:R-:W-:Y:S05]  /*6c80*/  BSYNC B0 ;  /* 0x0000000000007941 */ /* 0x000fea0003800000 */
.L_x_104:
[----:B------:R-:W-:Y:S11]  /*6c90*/  ISETP.NE.AND P0, PT, R88, RZ, PT ;  /* 0x000000ff5800720c */ /* 0x000ff60003f05270 */
[----:B------:R-:W-:Y:S02]  /*6ca0*/  @!UPT UIADD3 URZ, UPT, UPT, URZ, URZ, URZ ;  /* 0x000000fffffff290 */ /* 0x000fe4000fffe0ff */
[----:B-1----:R-:W-:Y:S01]  /*6cb0*/  @P0 IADD3 R2, PT, PT, R86, R3, RZ ;  /* 0x0000000356020210 */ /* 0x002fe20007ffe0ff */
[----:B------:R-:W-:Y:S05]  /*6cc0*/  @P0 WARPSYNC.ALL ;  /* 0x0000000000000948 */ /* 0x000fea0003800000 */
[----:B------:R3:W4:Y:S04]  /*6cd0*/  @P0 LDSM.16.M88.4 R56, [R4+0x400] ;  /* 0x000400000438083b */ /* 0x0007280000000200 */
[----:B------:R3:W1:Y:S04]  /*6ce0*/  @P0 LDSM.16.M88.4 R52, [R0+0x400] ;  /* 0x000400000034083b */ /* 0x0006680000000200 */
[----:B------:R3:W2:Y:S04]  /*6cf0*/  @P0 LDSM.16.M88.4 R48, [R3+0x400] ;  /* 0x000400000330083b */ /* 0x0006a80000000200 */
[----:B------:R3:W1:Y:S02]  /*6d00*/  @P0 LDSM.16.M88.4 R44, [R2+0x400] ;  /* 0x00040000022c083b */ /* 0x0006640000000200 */
.L_x_103:
[----:B------:R-:W-:Y:S05]  /*6d10*/  BSYNC B1 ;  /* 0x0000000000017941 */ /* 0x000fea0003800000 */
.L_x_102:
[----:B--23--:R-:W-:Y:S05]  /*6d20*/  VIADD R0, R34, 0x20 ;  /* 0x0000002022007836 */ /* 0x00cfea0000000000 */
[----:B------:R-:W-:Y:S04]  /*6d30*/  SHF.R.U32.HI R0, RZ, 0x15, R0 ;  /* 0x00000015ff007819 */ /* 0x000fe80000011600 */
[----:B------:R-:W-:Y:S11]  /*6d40*/  LOP3.LUT P0, RZ, R0, 0x3, R73, 0x48, !PT ;  /* 0x0000000300ff7812 */ /* 0x000ff60007804849 */
[----:B------:R-:W-:Y:S02]  /*6d50*/  @!UPT UIADD3 URZ, UPT, UPT, URZ, URZ, URZ ;  /* 0x000000fffffff290 */ /* 0x000fe4000fffe0ff */
[----:B------:R-:W-:Y:S05]  /*6d60*/  @!P0 BRA `(.L_x_107) ;  /* 0x0000000000408947 */ /* 0x000fea0003800000 */
[----:B------:R-:W2:Y:S01]  /*6d70*/  LDCU.64 UR8, c[0x4][0x70] ;  /* 0x01000e00ff0877ac */ /* 0x000ea20008000a00 */
[----:B------:R-:W-:Y:S01]  /*6d80*/  MOV R3, 0x0 ;  /* 0x0000000000037802 */ /* 0x000fe20000000f00 */
[----:B-1----:R-:W-:Y:S02]  /*6d90*/  HFMA2 R12, -RZ, RZ, 0, 5.9604644775390625e-08 ;  /* 0x00000001ff0c7431 */ /* 0x002fe400000001ff */
[----:B------:R-:W-:Y:S02]  /*6da0*/  IMAD.MOV.U32 R8, RZ, RZ, 0x192 ;  /* 0x00000192ff087424 */ /* 0x000fe400078e00ff */
[----:B------:R-:W-:Y:S01]  /*6db0*/  IMAD.MOV.U32 R13, RZ, RZ, RZ ;  /* 0x000000ffff0d7224 */ /* 0x000fe200078e00ff */
[----:B------:R-:W1:Y:S01]  /*6dc0*/  LDCU.64 UR6, c[0x4][0x78] ;  /* 0x01000f00ff0677ac */ /* 0x000e620008000a00 */
[----:B------:R-:W3:Y:S01]  /*6dd0*/  LDC.64 R2, c[0x4][R3] ;  /* 0x0100000003027b82 */ /* 0x000ee20000000a00 */
[----:B------:R-:W5:Y:S01]  /*6de0*/  LDCU.64 UR4, c[0x4][0x10] ;  /* 0x01000200ff0477ac */ /* 0x000f620008000a00 */
[----:B--2---:R-:W-:Y:S01]  /*6df0*/  MOV R5, UR9 ;  /* 0x0000000900057c02 */ /* 0x004fe20008000f00 */
[----:B------:R-:W-:Y:S01]  /*6e00*/  IMAD.U32 R4, RZ, RZ, UR8 ;  /* 0x00000008ff047e24 */ /* 0x000fe2000f8e00ff */
[----:B-1----:R-:W-:Y:S01]  /*6e10*/  MOV R7, UR7 ;  /* 0x0000000700077c02 */ /* 0x002fe20008000f00 */
[----:B------:R-:W-:Y:S01]  /*6e20*/  IMAD.U32 R6, RZ, RZ, UR6 ;  /* 0x00000006ff067e24 */ /* 0x000fe2000f8e00ff */
[----:B-----5:R-:W-:Y:S01]  /*6e30*/  MOV R11, UR5 ;  /* 0x00000005000b7c02 */ /* 0x020fe20008000f00 */
[----:B------:R-:W-:Y:S02]  /*6e40*/  IMAD.U32 R10, RZ, RZ, UR4 ;  /* 0x00000004ff0a7e24 */ /* 0x000fe4000f8e00ff */
[----:B------:R-:W-:Y:S07]  /*6e50*/  LEPC R20, `(.L_x_107) ;  /* 0x000000001014794e */ /* 0x000fee0000000000 */
[----:B---34-:R-:W-:Y:S05]  /*6e60*/  CALL.ABS.NOINC R2 ;  /* 0x0000000002007343 */ /* 0x018fea0003c00000 */
.L_x_107:
[----:B------:R-:W-:Y:S01]  /*6e70*/  ISETP.NE.AND P0, PT, R79, RZ, PT ;  /* 0x000000ff4f00720c */ /* 0x000fe20003f05270 */
[----:B------:R-:W-:Y:S05]  /*6e80*/  WARPSYNC.ALL ;  /* 0x0000000000007948 */ /* 0x000fea0003800000 */
[----:B------:R-:W-:Y:S01]  /*6e90*/  R2UR UR4, R34 ;  /* 0x00000000220472ca */ /* 0x000fe200000e0000 */
[----:B------:R-:W-:Y:S01]  /*6ea0*/  IMAD.U32 R87, RZ, RZ, UR38 ;  /* 0x00000026ff577e24 */ /* 0x000fe2000f8e00ff */
[----:B----4-:R-:W-:Y:S01]  /*6eb0*/  LOP3.LUT R0, R56, 0xffffe000, RZ, 0xc0, !PT ;  /* 0xffffe00038007812 */ /* 0x010fe200078ec0ff */
[----:B------:R-:W-:Y:S01]  /*6ec0*/  BSSY.RECONVERGENT B0, `(.L_x_108) ;  /* 0x0000060000007945 */ /* 0x000fe20003800200 */
[----:B------:R-:W-:Y:S01]  /*6ed0*/  LOP3.LUT R2, R57, 0xffffe000, RZ, 0xc0, !PT ;  /* 0xffffe00039027812 */ /* 0x000fe200078ec0ff */
[----:B------:R-:W-:Y:S01]  /*6ee0*/  IMAD R87, R87, 0x800, R72 ;  /* 0x0000080057577824 */ /* 0x000fe200078e0248 */
[----:B------:R-:W-:Y:S02]  /*6ef0*/  LOP3.LUT R3, R58, 0xffffe000, RZ, 0xc0, !PT ;  /* 0xffffe0003a037812 */ /* 0x000fe400078ec0ff */
[----:B------:R-:W-:Y:S02]  /*6f00*/  LOP3.LUT R20, R59, 0xffffe000, RZ, 0xc0, !PT ;  /* 0xffffe0003b147812 */ /* 0x000fe400078ec0ff */
[----:B-1----:R-:W-:Y:S02]  /*6f10*/  LOP3.LUT R21, R52, 0xffffe000, RZ, 0xc0, !PT ;  /* 0xffffe00034157812 */ /* 0x002fe400078ec0ff */
[----:B------:R-:W-:Y:S01]  /*6f20*/  LOP3.LUT R36, R53, 0xffffe000, RZ, 0xc0, !PT ;  /* 0xffffe00035247812 */ /* 0x000fe200078ec0ff */
[----:B------:R-:W1:Y:S01]  /*6f30*/  LDTM.16dp128bit.x8 R4, tmem[UR4+0x20] ;  /* 0x00002004000479ee */ /* 0x000e620008180000 */
[----:B------:R-:W-:Y:S01]  /*6f40*/  R2UR UR4, R84 ;  /* 0x00000000540472ca */ /* 0x000fe200000e0000 */
[----:B------:R-:W-:Y:S01]  /*6f50*/  NOP ;  /* 0x0000000000007918 */ /* 0x000fe20000000000 */
[----:B------:R-:W-:Y:S02]  /*6f60*/  LOP3.LUT R37, R54, 0xffffe000, RZ, 0xc0, !PT ;  /* 0xffffe00036257812 */ /* 0x000fe400078ec0ff */
[----:B------:R-:W-:Y:S02]  /*6f70*/  LOP3.LUT R38, R55, 0xffffe000, RZ, 0xc0, !PT ;  /* 0xffffe00037267812 */ /* 0x000fe400078ec0ff */
[----:B------:R-:W-:Y:S02]  /*6f80*/  LOP3.LUT R39, R48, 0xffffe000, RZ, 0xc0, !PT ;  /* 0xffffe00030277812 */ /* 0x000fe400078ec0ff */
[----:B------:R-:W-:Y:S02]  /*6f90*/  LOP3.LUT R40, R49, 0xffffe000, RZ, 0xc0, !PT ;  /* 0xffffe00031287812 */ /* 0x000fe400078ec0ff */
[----:B------:R-:W-:Y:S02]  /*6fa0*/  LOP3.LUT R41, R50, 0xffffe000, RZ, 0xc0, !PT ;  /* 0xffffe00032297812 */ /* 0x000fe400078ec0ff */
[----:B------:R-:W-:Y:S01]  /*6fb0*/  LOP3.LUT R42, R51, 0xffffe000, RZ, 0xc0, !PT ;  /* 0xffffe000332a7812 */ /* 0x000fe200078ec0ff */
[----:B------:R-:W-:Y:S01]  /*6fc0*/  UIADD3 UR4, UPT, UPT, UR4, 0xb0, URZ ;  /* 0x000000b004047890 */ /* 0x000fe2000fffe0ff */
[----:B------:R-:W-:Y:S02]  /*6fd0*/  LOP3.LUT R43, R44, 0xffffe000, RZ, 0xc0, !PT ;  /* 0xffffe0002c2b7812 */ /* 0x000fe400078ec0ff */
[----:B------:R-:W-:Y:S01]  /*6fe0*/  LOP3.LUT R44, R45, 0xffffe000, RZ, 0xc0, !PT ;  /* 0xffffe0002d2c7812 */ /* 0x000fe200078ec0ff */
[----:B------:R-:W-:Y:S01]  /*6ff0*/  UPRMT UR4, UR53, 0x654, UR4 ;  /* 0x0000065435047896 */ /* 0x000fe20008000004 */
[----:B------:R-:W-:Y:S02]  /*7000*/  LEA R87, R87, UR36, 0x2 ;  /* 0x0000002457577c11 */ /* 0x000fe4000f8e10ff */
[----:B------:R-:W-:Y:S02]  /*7010*/  LOP3.LUT R45, R46, 0xffffe000, RZ, 0xc0, !PT ;  /* 0xffffe0002e2d7812 */ /* 0x000fe400078ec0ff */
[----:B------:R-:W-:Y:S01]  /*7020*/  LOP3.LUT R46, R47, 0xffffe000, RZ, 0xc0, !PT ;  /* 0xffffe0002f2e7812 */ /* 0x000fe200078ec0ff */
[C---:B-1----:R-:W-:Y:S01]  /*7030*/  FMUL R4, R33.reuse, R4 ;  /* 0x0000000421047220 */ /* 0x042fe20000400000 */
[C-C-:B------:R-:W-:Y:S01]  /*7040*/  IADD3 R84, PT, PT, R86.reuse, 0x400, R87.reuse ;  /* 0x0000040056547810 */ /* 0x140fe20007ffe057 */
[----:B------:R-:W-:Y:S01]  /*7050*/  FMUL R5, R33, R5 ;  /* 0x0000000521057220 */ /* 0x000fe20000400000 */
[----:B------:R-:W-:Y:S01]  /*7060*/  IADD3 R85, PT, PT, R85, 0x400, R87 ;  /* 0x0000040055557810 */ /* 0x000fe20007ffe057 */
[C---:B------:R-:W-:Y:S01]  /*7070*/  FMUL R6, R33.reuse, R6 ;  /* 0x0000000621067220 */ /* 0x040fe20000400000 */
[----:B------:R-:W-:Y:S01]  /*7080*/  FMUL R7, R33, R7 ;  /* 0x0000000721077220 */ /* 0x000fe20000400000 */
[----:B------:R-:W-:Y:S01]  /*7090*/  FFMA R4, R35, R0, R4 ;  /* 0x0000000023047223 */ /* 0x000fe20000000004 */
[----:B------:R-:W-:Y:S01]  /*70a0*/  FMUL R8, R33, R8 ;  /* 0x0000000821087220 */ /* 0x000fe20000400000 */
[----:B------:R-:W-:Y:S01]  /*70b0*/  FFMA R5, R35, R2, R5 ;  /* 0x0000000223057223 */ /* 0x000fe20000000005 */
[----:B------:R-:W-:Y:S01]  /*70c0*/  FMUL R9, R33, R9 ;  /* 0x0000000921097220 */ /* 0x000fe20000400000 */
[----:B------:R-:W-:Y:S01]  /*70d0*/  FFMA R6, R35, R3, R6 ;  /* 0x0000000323067223 */ /* 0x000fe20000000006 */
[----:B------:R-:W-:Y:S01]  /*70e0*/  F2FP.TF32.F32.PACK_B R4, R4 ;  /* 0x00000004ff04723e */ /* 0x000fe200024050ff */
[----:B------:R-:W-:Y:S01]  /*70f0*/  FMUL R10, R33, R10 ;  /* 0x0000000a210a7220 */ /* 0x000fe20000400000 */
[----:B------:R-:W-:Y:S01]  /*7100*/  F2FP.TF32.F32.PACK_B R5, R5 ;  /* 0x00000005ff05723e */ /* 0x000fe200024050ff */
[----:B------:R-:W-:Y:S01]  /*7110*/  FFMA R7, R35, R20, R7 ;  /* 0x0000001423077223 */ /* 0x000fe20000000007 */
[----:B------:R-:W-:Y:S01]  /*7120*/  FMUL R11, R33, R11 ;  /* 0x0000000b210b7220 */ /* 0x000fe20000400000 */
        /* <DEDUP_REMOVED lines=8> */
[----:B------:R-:W-:Y:S01]  /*71b0*/  F2FP.TF32.F32.PACK_B R6, R6 ;  /* 0x00000006ff06723e */ /* 0x000fe200024050ff */
[----:B------:R-:W-:Y:S01]  /*71c0*/  FFMA R12, R35, R39, R12 ;  /* 0x00000027230c7223 */ /* 0x000fe2000000000c */
[----:B------:R-:W-:Y:S01]  /*71d0*/  F2FP.TF32.F32.PACK_B R7, R7 ;  /* 0x00000007ff07723e */ /* 0x000fe200024050ff */
        /* <DEDUP_REMOVED lines=8> */
[C---:B------:R-:W-:Y:S01]  /*7260*/  FFMA R16, R35.reuse, R43, R16 ;  /* 0x0000002b23107223 */ /* 0x040fe20000000010 */
[----:B------:R-:W-:Y:S01]  /*7270*/  F2FP.TF32.F32.PACK_B R9, R9 ;  /* 0x00000009ff09723e */ /* 0x000fe200024050ff */
[----:B------:R-:W-:Y:S01]  /*7280*/  SYNCS.ARRIVE.TRANS64.RED.A1T0 RZ, [UR4], RZ ;  /* 0x000000ffffff79a7 */ /* 0x000fe20008100404 */
[----:B------:R1:W-:Y:S01]  /*7290*/  STSM.16.M88.4 [R87+0x400], R4 ;  /* 0x0004000457007844 */ /* 0x0003e20000000200 */
[----:B------:R-:W-:Y:S01]  /*72a0*/  F2FP.TF32.F32.PACK_B R10, R10 ;  /* 0x0000000aff0a723e */ /* 0x000fe200024050ff */
[C---:B------:R-:W-:Y:S01]  /*72b0*/  FFMA R17, R35.reuse, R44, R17 ;  /* 0x0000002c23117223 */ /* 0x040fe20000000011 */
[----:B------:R-:W-:Y:S01]  /*72c0*/  F2FP.TF32.F32.PACK_B R11, R11 ;  /* 0x0000000bff0b723e */ /* 0x000fe200024050ff */
[C---:B------:R-:W-:Y:S01]  /*72d0*/  FFMA R18, R35.reuse, R45, R18 ;  /* 0x0000002d23127223 */ /* 0x040fe20000000012 */
[----:B------:R-:W-:Y:S01]  /*72e0*/  FFMA R19, R35, R46, R19 ;  /* 0x0000002e23137223 */ /* 0x000fe20000000013 */
[----:B------:R-:W-:Y:S01]  /*72f0*/  F2FP.TF32.F32.PACK_B R12, R12 ;  /* 0x0000000cff0c723e */ /* 0x000fe200024050ff */
[----:B------:R-:W-:Y:S01]  /*7300*/  IMAD.IADD R86, R86, 0x1, R85 ;  /* 0x0000000156567824 */ /* 0x000fe200078e0255 */
        /* <DEDUP_REMOVED lines=21> */
[----:B------:R-:W-:Y:S02]  /*7460*/  UIADD3 UR9, UPT, UPT, UR45, 0x20, URZ ;  /* 0x000000202d097890 */ /* 0x000fe4000fffe0ff */
[----:B------:R-:W-:Y:S01]  /*7470*/  UIADD3.X UR5, UPT, UPT, URZ, UR55, URZ, UP0, !UPT ;  /* 0x00000037ff057290 */ /* 0x000fe200087fe4ff */
[----:B------:R-:W-:Y:S01]  /*7480*/  UMOV UR10, UR46 ;  /* 0x0000002e000a7c82 */ /* 0x000fe20008000000 */
[----:B------:R-:W-:Y:S07]  /*7490*/  UMOV UR11, UR60 ;  /* 0x0000003c000b7c82 */ /* 0x000fee0008000000 */
[----:B------:R2:W-:Y:S02]  /*74a0*/  UTMASTG.3D [UR8], [UR4] ;  /* 0x00000008040073b5 */ /* 0x0005e40008010000 */
[----:B--2---:R0:W-:Y:S02]  /*74b0*/  UTMACMDFLUSH ;  /* 0x00000000000079b7 */ /* 0x0041e40000000000 */
.L_x_109:
[----:B------:R-:W-:Y:S05]  /*74c0*/  BSYNC.RECONVERGENT B0 ;  /* 0x0000000000007941 */ /* 0x000fea0003800200 */
.L_x_108:
[----:B------:R-:W-:Y:S01]  /*74d0*/  UIADD3 UR4, UPT, UPT, UR38, 0x1, URZ ;  /* 0x0000000126047890 */ /* 0x000fe2000fffe0ff */
[----:B------:R-:W-:Y:S03]  /*74e0*/  BSSY.RECONVERGENT B0, `(.L_x_110) ;  /* 0x0000008000007945 */ /* 0x000fe60003800200 */
[----:B------:R-:W-:Y:S04]  /*74f0*/  UISETP.NE.AND UP0, UPT, UR4, 0x3, UPT ;  /* 0x000000030400788c */ /* 0x000fe8000bf05270 */
[----:B------:R-:W-:Y:S02]  /*7500*/  UISETP.EQ.XOR UP1, UPT, UR39, 0x3, !UP0 ;  /* 0x000000032700788c */ /* 0x000fe4000c722a70 */
[----:B------:R-:W-:Y:S02]  /*7510*/  USEL UR37, UR4, URZ, UP0 ;  /* 0x000000ff04257287 */ /* 0x000fe40008000000 */
[----:B------:R-:W-:Y:S04]  /*7520*/  USEL UR5, URZ, 0x1, !UP1 ;  /* 0x00000001ff057887 */ /* 0x000fe8000c800000 */
[----:B------:R-:W-:Y:S01]  /*7530*/  ULOP3.LUT UR42, UR42, UR5, URZ, 0x3c, !UPT ;  /* 0x000000052a2a7292 */ /* 0x000fe2000f8e3cff */
[----:B------:R-:W-:Y:S11]  /*7540*/  @P0 BRA `(.L_x_111) ;  /* 0x0000000000040947 */ /* 0x000ff60003800000 */
[----:B------:R-:W-:Y:S04]  /*7550*/  DEPBAR.LE SB0, 0x1 ;  /* 0x000080400000791a */ /* 0x000fe80000000000 */
.L_x_111:
[----:B------:R-:W-:Y:S05]  /*7560*/  BSYNC.RECONVERGENT B0 ;  /* 0x0000000000007941 */ /* 0x000fea0003800200 */
.L_x_110:
[----:B------:R-:W-:Y:S01]  /*7570*/  BAR.SYNC.DEFER_BLOCKING 0x1, 0x80 ;  /* 0x0042000000007b1d */ /* 0x000fe20000010000 */
[----:B------:R-:W-:Y:S01]  /*7580*/  UISETP.NE.AND UP0, UPT, UR41, -0x2, UPT ;  /* 0xfffffffe2900788c */ /* 0x000fe2000bf05270 */
[----:B------:R-:W-:Y:S08]  /*7590*/  IADD3 R0, PT, PT, R30, 0x1, RZ ;  /* 0x000000011e007810 */ /* 0x000ff00007ffe0ff */
[----:B------:R-:W-:Y:S05]  /*75a0*/  BRA.U !UP0, `(.L_x_112) ;  /* 0x0000000108287547 */ /* 0x000fea000b800000 */
[----:B------:R-:W-:Y:S01]  /*75b0*/  ISETP.NE.AND P0, PT, R83, RZ, PT ;  /* 0x000000ff5300720c */ /* 0x000fe20003f05270 */
[----:B------:R-:W-:Y:S01]  /*75c0*/  IMAD.U32 R3, RZ, RZ, UR40 ;  /* 0x00000028ff037e24 */ /* 0x000fe2000f8e00ff */
[----:B------:R-:W-:Y:S01]  /*75d0*/  UIADD3 UR4, UPT, UPT, UR40, 0x1, URZ ;  /* 0x0000000128047890 */ /* 0x000fe2000fffe0ff */
[----:B------:R-:W-:Y:S03]  /*75e0*/  IMAD.U32 R2, RZ, RZ, UR53 ;  /* 0x00000035ff027e24 */ /* 0x000fe6000f8e00ff */
[----:B------:R-:W-:Y:S04]  /*75f0*/  UISETP.NE.AND UP0, UPT, UR4, 0x3, UPT ;  /* 0x000000030400788c */ /* 0x000fe8000bf05270 */
[----:B------:R-:W-:Y:S03]  /*7600*/  USEL UR40, UR4, URZ, UP0 ;  /* 0x000000ff04287287 */ /* 0x000fe60008000000 */
[----:B------:R-:W-:Y:S05]  /*7610*/  @P0 LEA R3, R3, UR36, 0x3 ;  /* 0x0000002403030c11 */ /* 0x000fea000f8e18ff */
[----:B------:R-:W-:Y:S05]  /*7620*/  @P0 VIADD R3, R3, 0x48 ;  /* 0x0000004803030836 */ /* 0x000fea0000000000 */
[----:B------:R-:W-:Y:S04]  /*7630*/  @P0 PRMT R2, R2, 0x654, R3 ;  /* 0x0000065402020816 */ /* 0x000fe80000000003 */
[----:B------:R2:W-:Y:S03]  /*7640*/  @P0 SYNCS.ARRIVE.TRANS64.RED.A1T0 RZ, [R2+URZ], RZ ;  /* 0x000000ff02ff09a7 */ /* 0x0005e600081004ff */
.L_x_112:
[----:B------:R-:W-:Y:S01]  /*7650*/  ISETP.NE.AND P2, PT, R80, RZ, PT ;  /* 0x000000ff5000720c */ /* 0x000fe20003f45270 */
[----:B------:R-:W-:Y:S01]  /*7660*/  UIADD3 UR41, UPT, UPT, UR41, 0x2, URZ ;  /* 0x0000000229297890 */ /* 0x000fe2000fffe0ff */
[----:B------:R-:W-:Y:S01]  /*7670*/  ISETP.NE.AND P0, PT, R82, 0x2, PT ;  /* 0x000000025200780c */ /* 0x000fe20003f05270 */
[----:B------:R-:W-:Y:S01]  /*7680*/  IMAD.IADD R20, R29, 0x1, R66 ;  /* 0x000000011d147824 */ /* 0x000fe200078e0242 */
[----:B------:R-:W-:Y:S01]  /*7690*/  ISETP.NE.AND P1, PT, R0, 0x4, PT ;  /* 0x000000040000780c */ /* 0x000fe20003f25270 */
[----:B------:R-:W-:Y:S01]  /*76a0*/  IMAD.IADD R21, R31, 0x1, R68 ;  /* 0x000000011f157824 */ /* 0x000fe200078e0244 */
[----:B--2---:R-:W-:Y:S02]  /*76b0*/  SEL R2, RZ, 0x1, P0 ;  /* 0x00000001ff027807 */ /* 0x004fe40000000000 */
[----:B------:R-:W-:Y:S02]  /*76c0*/  SEL R3, RZ, 0x1, P1 ;  /* 0x00000001ff037807 */ /* 0x000fe40000800000 */
[----:B------:R-:W-:Y:S02]  /*76d0*/  LOP3.LUT R75, R75, R2, RZ, 0x3c, !PT ;  /* 0x000000024b4b7212 */ /* 0x000fe400078e3cff */
[----:B------:R-:W-:Y:S02]  /*76e0*/  LOP3.LUT R76, R76, R3, RZ, 0x3c, !PT ;  /* 0x000000034c4c7212 */ /* 0x000fe400078e3cff */
[----:B------:R-:W-:Y:S02]  /*76f0*/  @P2 R2UR UR60, R74 ;  /* 0x000000004a3c22ca */ /* 0x000fe400000e0000 */
[----:B------:R-:W-:Y:S02]  /*7700*/  SEL R82, R82, RZ, P0 ;  /* 0x000000ff52527207 */ /* 0x000fe40000000000 */
[----:B------:R-:W-:Y:S01]  /*7710*/  SEL R30, R0, RZ, P1 ;  /* 0x000000ff001e7207 */ /* 0x000fe20000800000 */
[----:B------:R-:W-:Y:S10]  /*7720*/  @P2 BRA `(.L_x_113) ;  /* 0xffffffdc00342947 */ /* 0x000ff4000383ffff */
[----:B------:R-:W-:-:S09]  /*7730*/  UISETP.NE.AND UP0, UPT, UR43, URZ, UPT ;  /* 0x000000ff2b00728c */ /* 0x000fd2000bf05270 */
[----:B------:R-:W-:Y:S05]  /*7740*/  BRA.U !UP0, `(.L_x_114) ;  /* 0x0000000108487547 */ /* 0x000fea000b800000 */
[----:B------:R-:W2:Y:S02]  /*7750*/  LDCU.64 UR4, c[0x0][0x890] ;  /* 0x00011200ff0477ac */ /* 0x000ea40008000a00 */
[----:B--2---:R-:W-:-:S04]  /*7760*/  UISETP.NE.U32.AND UP0, UPT, UR4, URZ, UPT ;  /* 0x000000ff0400728c */ /* 0x004fc8000bf05070 */
[----:B------:R-:W-:-:S09]  /*7770*/  UISETP.NE.AND.EX UP0, UPT, UR5, URZ, UPT, UP0 ;  /* 0x000000ff0500728c */ /* 0x000fd2000bf05300 */
[----:B------:R-:W-:Y:S05]  /*7780*/  BRA.U UP0, `(.L_x_115) ;  /* 0x00000001000c7547 */ /* 0x000fea000b800000 */
[----:B------:R-:W-:-:S13]  /*7790*/  FSETP.NEU.AND P0, PT, R35, RZ, PT ;  /* 0x000000ff2300720b */ /* 0x000fda0003f0d000 */
[----:B------:R-:W-:Y:S05]  /*77a0*/  @!P0 EXIT ;  /* 0x000000000000894d */ /* 0x000fea0003800000 */
[----:B------:R-:W-:Y:S05]  /*77b0*/  BRA `(.L_x_114) ;  /* 0x00000000002c7947 */ /* 0x000fea0003800000 */
.L_x_115:
[----:B------:R-:W-:Y:S01]  /*77c0*/  ISETP.NE.AND P0, PT, R81, RZ, PT ;  /* 0x000000ff5100720c */ /* 0x000fe20003f05270 */
[----:B------:R-:W-:-:S12]  /*77d0*/  BSSY.RECONVERGENT B0, `(.L_x_114) ;  /* 0x0000009000007945 */ /* 0x000fd80003800200 */
[----:B------:R-:W-:Y:S05]  /*77e0*/  @P0 BRA `(.L_x_116) ;  /* 0x0000000000140947 */ /* 0x000fea0003800000 */
[----:B------:R-:W2:Y:S02]  /*77f0*/  LDCU.64 UR4, c[0x0][0x888] ;  /* 0x00011100ff0477ac */ /* 0x000ea40008000a00 */
[----:B--2---:R-:W-:-:S04]  /*7800*/  ISETP.NE.U32.AND P0, PT, RZ, UR4, PT ;  /* 0x00000004ff007c0c */ /* 0x004fc8000bf05070 */
[----:B------:R-:W-:-:S13]  /*7810*/  ISETP.NE.AND.EX P0, PT, RZ, UR5, PT, P0 ;  /* 0x00000005ff007c0c */ /* 0x000fda000bf05300 */
[----:B------:R-:W-:Y:S05]  /*7820*/  @!P0 EXIT ;  /* 0x000000000000894d */ /* 0x000fea0003800000 */
[----:B------:R-:W-:Y:S05]  /*7830*/  BRA `(.L_x_117) ;  /* 0x0000000000087947 */ /* 0x000fea0003800000 */
.L_x_116:
[----:B------:R-:W-:-:S13]  /*7840*/  FSETP.NEU.AND P0, PT, R35, RZ, PT ;  /* 0x000000ff2300720b */ /* 0x000fda0003f0d000 */
[----:B------:R-:W-:Y:S05]  /*7850*/  @!P0 EXIT ;  /* 0x000000000000894d */ /* 0x000fea0003800000 */
.L_x_117:
[----:B------:R-:W-:Y:S05]  /*7860*/  BSYNC.RECONVERGENT B0 ;  /* 0x0000000000007941 */ /* 0x000fea0003800200 */
.L_x_114:
[----:B------:R-:W-:Y:S01]  /*7870*/  ULEA UR4, UR40, UR36, 0x3 ;  /* 0x0000002428047291 */ /* 0x000fe2000f8e18ff */
[----:B------:R-:W-:-:S04]  /*7880*/  DEPBAR.LE SB0, 0x0 ;  /* 0x000080000000791a */ /* 0x000fc80000000000 */
[----:B------:R-:W-:-:S04]  /*7890*/  UIADD3 UR4, UPT, UPT, UR4, 0x48, URZ ;  /* 0x0000004804047890 */ /* 0x000fc8000fffe0ff */
[----:B------:R-:W-:-:S09]  /*78a0*/  UPRMT UR4, UR53, 0x654, UR4 ;  /* 0x0000065435047896 */ /* 0x000fd20008000004 */
[----:B------:R-:W-:Y:S01]  /*78b0*/  SYNCS.ARRIVE.TRANS64.RED.A1T0 RZ, [UR4], RZ ;  /* 0x000000ffffff79a7 */ /* 0x000fe20008100404 */
[----:B------:R-:W-:Y:S05]  /*78c0*/  EXIT ;  /* 0x000000000000794d */ /* 0x000fea0003800000 */
.L_x_19:
[----:B--2---:R2:W1:Y:S02]  /*78d0*/  SYNCS.PHASECHK.TRANS64.TRYWAIT P0, [R3+URZ+0xe0], R2 ;  /* 0x0000e002030075a7 */ /* 0x00446400080011ff */
[----:B-1----:R-:W-:Y:S05]  /*78e0*/  @!P0 NANOSLEEP.SYNCS 0x989680 ;  /* 0x009896800000895d */ /* 0x002fea0003900000 */
[----:B------:R-:W1:Y:S02]  /*78f0*/  @!P0 SYNCS.PHASECHK.TRANS64 P0, [R3+URZ+0xe0], R2 ;  /* 0x0000e002030085a7 */ /* 0x000e6400080010ff */
[----:B-1----:R-:W-:Y:S05]  /*7900*/  @!P0 BRA `(.L_x_19) ;  /* 0xfffffffc00f08947 */ /* 0x002fea000383ffff */
[----:B------:R-:W-:Y:S05]  /*7910*/  BRA `(.L_x_118) ;  /* 0xffffff9c00247947 */ /* 0x000fea000383ffff */
.L_x_22:
[----:B-1----:R-:W-:-:S07]  /*7920*/  MOV R2, UR57 ;  /* 0x0000003900027c02 */ /* 0x002fce0008000f00 */
.L_x_119:
[----:B-1----:R1:W2:Y:S02]  /*7930*/  SYNCS.PHASECHK.TRANS64.TRYWAIT P0, [R2+URZ+0x18], R5 ;  /* 0x00001805020075a7 */ /* 0x0022a400080011ff */
[----:B--2---:R-:W-:Y:S05]  /*7940*/  @!P0 NANOSLEEP.SYNCS 0x989680 ;  /* 0x009896800000895d */ /* 0x004fea0003900000 */
[----:B------:R-:W2:Y:S02]  /*7950*/  @!P0 SYNCS.PHASECHK.TRANS64 P0, [R2+URZ+0x18], R5 ;  /* 0x00001805020085a7 */ /* 0x000ea400080010ff */
[----:B--2---:R-:W-:Y:S05]  /*7960*/  @!P0 BRA `(.L_x_119) ;  /* 0xfffffffc00f08947 */ /* 0x004fea000383ffff */
[----:B------:R-:W-:Y:S05]  /*7970*/  BRA `(.L_x_21) ;  /* 0xffffff9c00747947 */ /* 0x000fea000383ffff */
.L_x_30:
[----:B------:R-:W-:-:S07]  /*7980*/  MOV R2, UR57 ;  /* 0x0000003900027c02 */ /* 0x000fce0008000f00 */
.L_x_120:
[----:B-1----:R1:W2:Y:S02]  /*7990*/  SYNCS.PHASECHK.TRANS64.TRYWAIT P0, [R2+URZ+0x18], R5 ;  /* 0x00001805020075a7 */ /* 0x0022a400080011ff */
[----:B--2---:R-:W-:Y:S05]  /*79a0*/  @!P0 NANOSLEEP.SYNCS 0x989680 ;  /* 0x009896800000895d */ /* 0x004fea0003900000 */
[----:B------:R-:W2:Y:S02]  /*79b0*/  @!P0 SYNCS.PHASECHK.TRANS64 P0, [R2+URZ+0x18], R5 ;  /* 0x00001805020085a7 */ /* 0x000ea400080010ff */
[----:B--2---:R-:W-:Y:S05]  /*79c0*/  @!P0 BRA `(.L_x_120) ;  /* 0xfffffffc00f08947 */ /* 0x004fea000383ffff */
[----:B------:R-:W-:Y:S05]  /*79d0*/  BRA `(.L_x_29) ;  /* 0xffffffa000b07947 */ /* 0x000fea000383ffff */
.L_x_36:
[----:B-1----:R1:W2:Y:S02]  /*79e0*/  SYNCS.PHASECHK.TRANS64.TRYWAIT P0, [R2+URZ+0x70], R3 ;  /* 0x00007003020075a7 */ /* 0x0022a400080011ff */
[----:B--2---:R-:W-:Y:S05]  /*79f0*/  @!P0 NANOSLEEP.SYNCS 0x989680 ;  /* 0x009896800000895d */ /* 0x004fea0003900000 */
[----:B------:R-:W2:Y:S02]  /*7a00*/  @!P0 SYNCS.PHASECHK.TRANS64 P0, [R2+URZ+0x70], R3 ;  /* 0x00007003020085a7 */ /* 0x000ea400080010ff */
[----:B--2---:R-:W-:Y:S05]  /*7a10*/  @!P0 BRA `(.L_x_36) ;  /* 0xfffffffc00f08947 */ /* 0x004fea000383ffff */
[----:B------:R-:W-:Y:S05]  /*7a20*/  BRA `(.L_x_121) ;  /* 0xffffffa400cc7947 */ /* 0x000fea000383ffff */
.L_x_40:
[----:B----4-:R-:W-:-:S07]  /*7a30*/  MOV R0, UR4 ;  /* 0x0000000400007c02 */ /* 0x010fce0008000f00 */
.L_x_122:
[----:B-1----:R1:W2:Y:S02]  /*7a40*/  SYNCS.PHASECHK.TRANS64.TRYWAIT P0, [R0+URZ], R3 ;  /* 0x00000003000075a7 */ /* 0x0022a400080011ff */
[----:B--2---:R-:W-:Y:S05]  /*7a50*/  @!P0 NANOSLEEP.SYNCS 0x989680 ;  /* 0x009896800000895d */ /* 0x004fea0003900000 */
[----:B------:R-:W2:Y:S02]  /*7a60*/  @!P0 SYNCS.PHASECHK.TRANS64 P0, [R0+URZ], R3 ;  /* 0x00000003000085a7 */ /* 0x000ea400080010ff */
[----:B--2---:R-:W-:Y:S05]  /*7a70*/  @!P0 BRA `(.L_x_122) ;  /* 0xfffffffc00f08947 */ /* 0x004fea000383ffff */
[----:B------:R-:W-:Y:S05]  /*7a80*/  BRA `(.L_x_123) ;  /* 0xffffffac003c7947 */ /* 0x000fea000383ffff */
.L_x_41:
[----:B----4-:R-:W-:-:S07]  /*7a90*/  MOV R0, UR5 ;  /* 0x0000000500007c02 */ /* 0x010fce0008000f00 */
.L_x_124:
[----:B-1----:R1:W2:Y:S02]  /*7aa0*/  SYNCS.PHASECHK.TRANS64.TRYWAIT P0, [R0+URZ], R3 ;  /* 0x00000003000075a7 */ /* 0x0022a400080011ff */
[----:B--2---:R-:W-:Y:S05]  /*7ab0*/  @!P0 NANOSLEEP.SYNCS 0x989680 ;  /* 0x009896800000895d */ /* 0x004fea0003900000 */
[----:B------:R-:W2:Y:S02]  /*7ac0*/  @!P0 SYNCS.PHASECHK.TRANS64 P0, [R0+URZ], R3 ;  /* 0x00000003000085a7 */ /* 0x000ea400080010ff */
[----:B--2---:R-:W-:Y:S05]  /*7ad0*/  @!P0 BRA `(.L_x_124) ;  /* 0xfffffffc00f08947 */ /* 0x004fea000383ffff */
[----:B------:R-:W-:Y:S05]  /*7ae0*/  BRA `(.L_x_125) ;  /* 0xffffffac00487947 */ /* 0x000fea000383ffff */
.L_x_44:
[----:B-1----:R1:W2:Y:S02]  /*7af0*/  SYNCS.PHASECHK.TRANS64.TRYWAIT P0, [R0+URZ+0xd0], R5 ;  /* 0x0000d005000075a7 */ /* 0x0022a400080011ff */
[----:B--2---:R-:W-:Y:S05]  /*7b00*/  @!P0 NANOSLEEP.SYNCS 0x989680 ;  /* 0x009896800000895d */ /* 0x004fea0003900000 */
[----:B------:R-:W2:Y:S02]  /*7b10*/  @!P0 SYNCS.PHASECHK.TRANS64 P0, [R0+URZ+0xd0], R5 ;  /* 0x0000d005000085a7 */ /* 0x000ea400080010ff */
[----:B--2---:R-:W-:Y:S05]  /*7b20*/  @!P0 BRA `(.L_x_44) ;  /* 0xfffffffc00f08947 */ /* 0x004fea000383ffff */
[----:B------:R-:W-:Y:S05]  /*7b30*/  BRA `(.L_x_126) ;  /* 0xffffffac00a47947 */ /* 0x000fea000383ffff */
.L_x_45:
[----:B------:R-:W-:-:S07]  /*7b40*/  MOV R0, UR4 ;  /* 0x0000000400007c02 */ /* 0x000fce0008000f00 */
.L_x_127:
[----:B-1----:R1:W2:Y:S02]  /*7b50*/  SYNCS.PHASECHK.TRANS64.TRYWAIT P0, [R0+URZ+0x80], R5 ;  /* 0x00008005000075a7 */ /* 0x0022a400080011ff */
[----:B--2---:R-:W-:Y:S05]  /*7b60*/  @!P0 NANOSLEEP.SYNCS 0x989680 ;  /* 0x009896800000895d */ /* 0x004fea0003900000 */
[----:B------:R-:W2:Y:S02]  /*7b70*/  @!P0 SYNCS.PHASECHK.TRANS64 P0, [R0+URZ+0x80], R5 ;  /* 0x00008005000085a7 */ /* 0x000ea400080010ff */
[----:B--2---:R-:W-:Y:S05]  /*7b80*/  @!P0 BRA `(.L_x_127) ;  /* 0xfffffffc00f08947 */ /* 0x004fea000383ffff */
[----:B------:R-:W-:Y:S05]  /*7b90*/  BRA `(.L_x_128) ;  /* 0xffffffac00b47947 */ /* 0x000fea000383ffff */
.L_x_46:
[----:B-1----:R1:W2:Y:S02]  /*7ba0*/  SYNCS.PHASECHK.TRANS64.TRYWAIT P1, [R0+URZ+0x70], R5 ;  /* 0x00007005000075a7 */ /* 0x0022a400080211ff */
[----:B--2---:R-:W-:Y:S05]  /*7bb0*/  @!P1 NANOSLEEP.SYNCS 0x989680 ;  /* 0x009896800000995d */ /* 0x004fea0003900000 */
[----:B------:R-:W2:Y:S02]  /*7bc0*/  @!P1 SYNCS.PHASECHK.TRANS64 P1, [R0+URZ+0x70], R5 ;  /* 0x00007005000095a7 */ /* 0x000ea400080210ff */
[----:B--2---:R-:W-:Y:S05]  /*7bd0*/  @!P1 BRA `(.L_x_46) ;  /* 0xfffffffc00f09947 */ /* 0x004fea000383ffff */
[----:B------:R-:W-:Y:S05]  /*7be0*/  BRA `(.L_x_129) ;  /* 0xffffffac00e47947 */ /* 0x000fea000383ffff */
.L_x_49:
[----:B------:R-:W-:-:S07]  /*7bf0*/  MOV R0, UR4 ;  /* 0x0000000400007c02 */ /* 0x000fce0008000f00 */
.L_x_130:
[----:B-1----:R1:W2:Y:S02]  /*7c00*/  SYNCS.PHASECHK.TRANS64.TRYWAIT P0, [R0+URZ+0x80], R3 ;  /* 0x00008003000075a7 */ /* 0x0022a400080011ff */
[----:B--2---:R-:W-:Y:S05]  /*7c10*/  @!P0 NANOSLEEP.SYNCS 0x989680 ;  /* 0x009896800000895d */ /* 0x004fea0003900000 */
[----:B------:R-:W2:Y:S02]  /*7c20*/  @!P0 SYNCS.PHASECHK.TRANS64 P0, [R0+URZ+0x80], R3 ;  /* 0x00008003000085a7 */ /* 0x000ea400080010ff */
[----:B--2---:R-:W-:Y:S05]  /*7c30*/  @!P0 BRA `(.L_x_130) ;  /* 0xfffffffc00f08947 */ /* 0x004fea000383ffff */
[----:B------:R-:W-:Y:S05]  /*7c40*/  BRA `(.L_x_48) ;  /* 0xffffffb000387947 */ /* 0x000fea000383ffff */
.L_x_56:
[----:B-1----:R1:W2:Y:S02]  /*7c50*/  SYNCS.PHASECHK.TRANS64.TRYWAIT P1, [R0+URZ+0x70], R5 ;  /* 0x00007005000075a7 */ /* 0x0022a400080211ff */
[----:B--2---:R-:W-:Y:S05]  /*7c60*/  @!P1 NANOSLEEP.SYNCS 0x989680 ;  /* 0x009896800000995d */ /* 0x004fea0003900000 */
[----:B------:R-:W2:Y:S02]  /*7c70*/  @!P1 SYNCS.PHASECHK.TRANS64 P1, [R0+URZ+0x70], R5 ;  /* 0x00007005000095a7 */ /* 0x000ea400080210ff */
[----:B--2---:R-:W-:Y:S05]  /*7c80*/  @!P1 BRA `(.L_x_56) ;  /* 0xfffffffc00f09947 */ /* 0x004fea000383ffff */
[----:B------:R-:W-:Y:S05]  /*7c90*/  BRA `(.L_x_131) ;  /* 0xffffffb4009c7947 */ /* 0x000fea000383ffff */
.L_x_57:
[----:B------:R-:W-:-:S07]  /*7ca0*/  MOV R3, UR75 ;  /* 0x0000004b00037c02 */ /* 0x000fce0008000f00 */
.L_x_132:
[----:B-1----:R1:W2:Y:S02]  /*7cb0*/  SYNCS.PHASECHK.TRANS64.TRYWAIT P0, [R3+URZ+0xb0], R0 ;  /* 0x0000b000030075a7 */ /* 0x0022a400080011ff */
[----:B--2---:R-:W-:Y:S05]  /*7cc0*/  @!P0 NANOSLEEP.SYNCS 0x989680 ;  /* 0x009896800000895d */ /* 0x004fea0003900000 */
[----:B------:R-:W2:Y:S02]  /*7cd0*/  @!P0 SYNCS.PHASECHK.TRANS64 P0, [R3+URZ+0xb0], R0 ;  /* 0x0000b000030085a7 */ /* 0x000ea400080010ff */
[----:B--2---:R-:W-:Y:S05]  /*7ce0*/  @!P0 BRA `(.L_x_132) ;  /* 0xfffffffc00f08947 */ /* 0x004fea000383ffff */
[----:B------:R-:W-:Y:S05]  /*7cf0*/  BRA `(.L_x_133) ;  /* 0xffffffb400f07947 */ /* 0x000fea000383ffff */
.L_x_60:
[----:B------:R-:W-:Y:S07]  /*7d00*/  MOV R0, UR5 ;  /* 0x0000000500007c02 */ /* 0x000fee0008000f00 */
.L_x_134:
[----:B-1----:R1:W2:Y:S02]  /*7d10*/  SYNCS.PHASECHK.TRANS64.TRYWAIT P0, [R0+URZ], R3 ;  /* 0x00000003000075a7 */ /* 0x0022a400080011ff */
[----:B--2---:R-:W-:Y:S05]  /*7d20*/  @!P0 NANOSLEEP.SYNCS 0x989680 ;  /* 0x009896800000895d */ /* 0x004fea0003900000 */
[----:B------:R-:W2:Y:S02]  /*7d30*/  @!P0 SYNCS.PHASECHK.TRANS64 P0, [R0+URZ], R3 ;  /* 0x00000003000085a7 */ /* 0x000ea400080010ff */
[----:B--2---:R-:W-:Y:S05]  /*7d40*/  @!P0 BRA `(.L_x_134) ;  /* 0xfffffffc00f08947 */ /* 0x004fea000383ffff */
[----:B------:R-:W-:Y:S05]  /*7d50*/  BRA `(.L_x_59) ;  /* 0xffffffb8000c7947 */ /* 0x000fea000383ffff */
.L_x_63:
[----:B------:R-:W-:-:S07]  /*7d60*/  MOV R0, UR4 ;  /* 0x0000000400007c02 */ /* 0x000fce0008000f00 */
.L_x_135:
[----:B--2---:R2:W3:Y:S02]  /*7d70*/  SYNCS.PHASECHK.TRANS64.TRYWAIT P0, [R0+URZ], R3 ;  /* 0x00000003000075a7 */ /* 0x0044e400080011ff */
[----:B---3--:R-:W-:Y:S05]  /*7d80*/  @!P0 NANOSLEEP.SYNCS 0x989680 ;  /* 0x009896800000895d */ /* 0x008fea0003900000 */
[----:B------:R-:W3:Y:S02]  /*7d90*/  @!P0 SYNCS.PHASECHK.TRANS64 P0, [R0+URZ], R3 ;  /* 0x00000003000085a7 */ /* 0x000ee400080010ff */
[----:B---3--:R-:W-:Y:S05]  /*7da0*/  @!P0 BRA `(.L_x_135) ;  /* 0xfffffffc00f08947 */ /* 0x008fea000383ffff */
[----:B------:R-:W-:Y:S05]  /*7db0*/  BRA `(.L_x_136) ;  /* 0xffffffc000147947 */ /* 0x000fea000383ffff */
.L_x_64:
[----:B------:R-:W-:-:S07]  /*7dc0*/  MOV R0, UR5 ;  /* 0x0000000500007c02 */ /* 0x000fce0008000f00 */
.L_x_137:
[----:B-1----:R1:W2:Y:S02]  /*7dd0*/  SYNCS.PHASECHK.TRANS64.TRYWAIT P0, [R0+URZ], R3 ;  /* 0x00000003000075a7 */ /* 0x0022a400080011ff */
[----:B--2---:R-:W-:Y:S05]  /*7de0*/  @!P0 NANOSLEEP.SYNCS 0x989680 ;  /* 0x009896800000895d */ /* 0x004fea0003900000 */
[----:B------:R-:W2:Y:S02]  /*7df0*/  @!P0 SYNCS.PHASECHK.TRANS64 P0, [R0+URZ], R3 ;  /* 0x00000003000085a7 */ /* 0x000ea400080010ff */
[----:B--2---:R-:W-:Y:S05]  /*7e00*/  @!P0 BRA `(.L_x_137) ;  /* 0xfffffffc00f08947 */ /* 0x004fea000383ffff */
[----:B------:R-:W-:Y:S05]  /*7e10*/  BRA `(.L_x_138) ;  /* 0xffffffc000207947 */ /* 0x000fea000383ffff */
.L_x_65:
[----:B------:R-:W-:-:S07]  /*7e20*/  MOV R0, UR5 ;  /* 0x0000000500007c02 */ /* 0x000fce0008000f00 */
.L_x_139:
[----:B-1----:R1:W2:Y:S02]  /*7e30*/  SYNCS.PHASECHK.TRANS64.TRYWAIT P0, [R0+URZ], R3 ;  /* 0x00000003000075a7 */ /* 0x0022a400080011ff */
[----:B--2---:R-:W-:Y:S05]  /*7e40*/  @!P0 NANOSLEEP.SYNCS 0x989680 ;  /* 0x009896800000895d */ /* 0x004fea0003900000 */
[----:B------:R-:W2:Y:S02]  /*7e50*/  @!P0 SYNCS.PHASECHK.TRANS64 P0, [R0+URZ], R3 ;  /* 0x00000003000085a7 */ /* 0x000ea400080010ff */
[----:B--2---:R-:W-:Y:S05]  /*7e60*/  @!P0 BRA `(.L_x_139) ;  /* 0xfffffffc00f08947 */ /* 0x004fea000383ffff */
[----:B------:R-:W-:Y:S05]  /*7e70*/  BRA `(.L_x_140) ;  /* 0xffffffc0002c7947 */ /* 0x000fea000383ffff */
.L_x_66:
[----:B------:R-:W-:-:S07]  /*7e80*/  MOV R0, UR4 ;  /* 0x0000000400007c02 */ /* 0x000fce0008000f00 */
.L_x_141:
[----:B-1----:R1:W2:Y:S02]  /*7e90*/  SYNCS.PHASECHK.TRANS64.TRYWAIT P0, [R0+URZ], R3 ;  /* 0x00000003000075a7 */ /* 0x0022a400080011ff */
[----:B--2---:R-:W-:Y:S05]  /*7ea0*/  @!P0 NANOSLEEP.SYNCS 0x989680 ;  /* 0x009896800000895d */ /* 0x004fea0003900000 */
[----:B------:R-:W2:Y:S02]  /*7eb0*/  @!P0 SYNCS.PHASECHK.TRANS64 P0, [R0+URZ], R3 ;  /* 0x00000003000085a7 */ /* 0x000ea400080010ff */
[----:B--2---:R-:W-:Y:S05]  /*7ec0*/  @!P0 BRA `(.L_x_141) ;  /* 0xfffffffc00f08947 */ /* 0x004fea000383ffff */
[----:B------:R-:W-:Y:S05]  /*7ed0*/  BRA `(.L_x_142) ;  /* 0xffffffc000387947 */ /* 0x000fea000383ffff */
.L_x_71:
[----:B--2---:R2:W3:Y:S02]  /*7ee0*/  SYNCS.PHASECHK.TRANS64.TRYWAIT P0, [R0+URZ+0x70], R3 ;  /* 0x00007003000075a7 */ /* 0x0044e400080011ff */
[----:B---3--:R-:W-:Y:S05]  /*7ef0*/  @!P0 NANOSLEEP.SYNCS 0x989680 ;  /* 0x009896800000895d */ /* 0x008fea0003900000 */
[----:B------:R-:W3:Y:S02]  /*7f00*/  @!P0 SYNCS.PHASECHK.TRANS64 P0, [R0+URZ+0x70], R3 ;  /* 0x00007003000085a7 */ /* 0x000ee400080010ff */
[----:B---3--:R-:W-:Y:S05]  /*7f10*/  @!P0 BRA `(.L_x_71) ;  /* 0xfffffffc00f08947 */ /* 0x008fea000383ffff */
[----:B------:R-:W-:Y:S05]  /*7f20*/  BRA `(.L_x_143) ;  /* 0xffffffc400387947 */ /* 0x000fea000383ffff */
.L_x_74:
[----:B------:R-:W-:Y:S07]  /*7f30*/  MOV R0, UR13 ;  /* 0x0000000d00007c02 */ /* 0x000fee0008000f00 */
.L_x_144:
[----:B--2---:R2:W3:Y:S02]  /*7f40*/  SYNCS.PHASECHK.TRANS64.TRYWAIT P0, [R0+URZ+0x68], R3 ;  /* 0x00006803000075a7 */ /* 0x0044e400080011ff */
[----:B---3--:R-:W-:Y:S05]  /*7f50*/  @!P0 NANOSLEEP.SYNCS 0x989680 ;  /* 0x009896800000895d */ /* 0x008fea0003900000 */
[----:B------:R-:W3:Y:S02]  /*7f60*/  @!P0 SYNCS.PHASECHK.TRANS64 P0, [R0+URZ+0x68], R3 ;  /* 0x00006803000085a7 */ /* 0x000ee400080010ff */
[----:B---3--:R-:W-:Y:S05]  /*7f70*/  @!P0 BRA `(.L_x_144) ;  /* 0xfffffffc00f08947 */ /* 0x008fea000383ffff */
[----:B------:R-:W-:Y:S05]  /*7f80*/  BRA `(.L_x_73) ;  /* 0xffffffc800187947 */ /* 0x000fea000383ffff */
.L_x_77:
[----:B------:R-:W-:Y:S07]  /*7f90*/  MOV R0, UR4 ;  /* 0x0000000400007c02 */ /* 0x000fee0008000f00 */
.L_x_145:
[----:B-1----:R1:W2:Y:S02]  /*7fa0*/  SYNCS.PHASECHK.TRANS64.TRYWAIT P0, [R0+URZ+0x48], R3 ;  /* 0x00004803000075a7 */ /* 0x0022a400080011ff */
[----:B--2---:R-:W-:Y:S05]  /*7fb0*/  @!P0 NANOSLEEP.SYNCS 0x989680 ;  /* 0x009896800000895d */ /* 0x004fea0003900000 */
[----:B------:R-:W2:Y:S02]  /*7fc0*/  @!P0 SYNCS.PHASECHK.TRANS64 P0, [R0+URZ+0x48], R3 ;  /* 0x00004803000085a7 */ /* 0x000ea400080010ff */
[----:B--2---:R-:W-:Y:S05]  /*7fd0*/  @!P0 BRA `(.L_x_145) ;  /* 0xfffffffc00f08947 */ /* 0x004fea000383ffff */
[----:B------:R-:W-:Y:S05]  /*7fe0*/  BRA `(.L_x_146) ;  /* 0xffffffc800907947 */ /* 0x000fea000383ffff */
.L_x_78:
[----:B------:R-:W-:Y:S07]  /*7ff0*/  MOV R3, UR6 ;  /* 0x0000000600037c02 */ /* 0x000fee0008000f00 */
.L_x_147:
[----:B-1----:R1:W2:Y:S02]  /*8000*/  SYNCS.PHASECHK.TRANS64.TRYWAIT P0, [R3+URZ+0x48], R12 ;  /* 0x0000480c030075a7 */ /* 0x0022a400080011ff */
[----:B--2---:R-:W-:Y:S05]  /*8010*/  @!P0 NANOSLEEP.SYNCS 0x989680 ;  /* 0x009896800000895d */ /* 0x004fea0003900000 */
[----:B------:R-:W2:Y:S02]  /*8020*/  @!P0 SYNCS.PHASECHK.TRANS64 P0, [R3+URZ+0x48], R12 ;  /* 0x0000480c030085a7 */ /* 0x000ea400080010ff */
[----:B--2---:R-:W-:Y:S05]  /*8030*/  @!P0 BRA `(.L_x_147) ;  /* 0xfffffffc00f08947 */ /* 0x004fea000383ffff */
[----:B------:R-:W-:Y:S05]  /*8040*/  BRA `(.L_x_148) ;  /* 0xffffffcc00307947 */ /* 0x000fea000383ffff */
.L_x_80:
[----:B------:R-:W-:-:S07]  /*8050*/  MOV R0, UR4 ;  /* 0x0000000400007c02 */ /* 0x000fce0008000f00 */
.L_x_149:
[----:B-1----:R1:W3:Y:S02]  /*8060*/  SYNCS.PHASECHK.TRANS64.TRYWAIT P0, [R0+URZ], R3 ;  /* 0x00000003000075a7 */ /* 0x0022e400080011ff */
[----:B---3--:R-:W-:Y:S05]  /*8070*/  @!P0 NANOSLEEP.SYNCS 0x989680 ;  /* 0x009896800000895d */ /* 0x008fea0003900000 */
[----:B------:R-:W3:Y:S02]  /*8080*/  @!P0 SYNCS.PHASECHK.TRANS64 P0, [R0+URZ], R3 ;  /* 0x00000003000085a7 */ /* 0x000ee400080010ff */
[----:B---3--:R-:W-:Y:S05]  /*8090*/  @!P0 BRA `(.L_x_149) ;  /* 0xfffffffc00f08947 */ /* 0x008fea000383ffff */
[----:B------:R-:W-:Y:S05]  /*80a0*/  BRA `(.L_x_150) ;  /* 0xffffffcc00bc7947 */ /* 0x000fea000383ffff */
.L_x_81:
[----:B------:R-:W-:-:S07]  /*80b0*/  MOV R0, UR5 ;  /* 0x0000000500007c02 */ /* 0x000fce0008000f00 */
.L_x_151:
[----:B-1----:R1:W3:Y:S02]  /*80c0*/  SYNCS.PHASECHK.TRANS64.TRYWAIT P0, [R0+URZ], R3 ;  /* 0x00000003000075a7 */ /* 0x0022e400080011ff */
[----:B---3--:R-:W-:Y:S05]  /*80d0*/  @!P0 NANOSLEEP.SYNCS 0x989680 ;  /* 0x009896800000895d */ /* 0x008fea0003900000 */
[----:B------:R-:W3:Y:S02]  /*80e0*/  @!P0 SYNCS.PHASECHK.TRANS64 P0, [R0+URZ], R3 ;  /* 0x00000003000085a7 */ /* 0x000ee400080010ff */
[----:B---3--:R-:W-:Y:S05]  /*80f0*/  @!P0 BRA `(.L_x_151) ;  /* 0xfffffffc00f08947 */ /* 0x008fea000383ffff */
[----:B------:R-:W-:Y:S05]  /*8100*/  BRA `(.L_x_152) ;  /* 0xffffffcc00c87947 */ /* 0x000fea000383ffff */
.L_x_83:
[----:B--2---:R2:W4:Y:S02]  /*8110*/  SYNCS.PHASECHK.TRANS64.TRYWAIT P0, [R0+URZ+0x70], R3 ;  /* 0x00007003000075a7 */ /* 0x00452400080011ff */
[----:B----4-:R-:W-:Y:S05]  /*8120*/  @!P0 NANOSLEEP.SYNCS 0x989680 ;  /* 0x009896800000895d */ /* 0x010fea0003900000 */
[----:B------:R-:W4:Y:S02]  /*8130*/  @!P0 SYNCS.PHASECHK.TRANS64 P0, [R0+URZ+0x70], R3 ;  /* 0x00007003000085a7 */ /* 0x000f2400080010ff */
[----:B----4-:R-:W-:Y:S05]  /*8140*/  @!P0 BRA `(.L_x_83) ;  /* 0xfffffffc00f08947 */ /* 0x010fea000383ffff */
[----:B------:R-:W-:Y:S05]  /*8150*/  BRA `(.L_x_153) ;  /* 0xffffffd000bc7947 */ /* 0x000fea000383ffff */
.L_x_93:
[----:B-1----:R1:W3:Y:S02]  /*8160*/  SYNCS.PHASECHK.TRANS64.TRYWAIT P1, [R0+URZ+0x30], R5 ;  /* 0x00003005000075a7 */ /* 0x0022e400080211ff */
[----:B---3--:R-:W-:Y:S05]  /*8170*/  @!P1 NANOSLEEP.SYNCS 0x989680 ;  /* 0x009896800000995d */ /* 0x008fea0003900000 */
[----:B------:R-:W3:Y:S02]  /*8180*/  @!P1 SYNCS.PHASECHK.TRANS64 P1, [R0+URZ+0x30], R5 ;  /* 0x00003005000095a7 */ /* 0x000ee400080210ff */
[----:B---3--:R-:W-:Y:S05]  /*8190*/  @!P1 BRA `(.L_x_93) ;  /* 0xfffffffc00f09947 */ /* 0x008fea000383ffff */
[----:B------:R-:W-:Y:S05]  /*81a0*/  BRA `(.L_x_92) ;  /* 0xffffffdc00cc7947 */ /* 0x000fea000383ffff */
.L_x_95:
[----:B---3--:R3:W4:Y:S02]  /*81b0*/  SYNCS.PHASECHK.TRANS64.TRYWAIT P0, [R84+URZ+0x90], R7 ;  /* 0x00009007540075a7 */ /* 0x00872400080011ff */
[----:B----4-:R-:W-:Y:S05]  /*81c0*/  @!P0 NANOSLEEP.SYNCS 0x989680 ;  /* 0x009896800000895d */ /* 0x010fea0003900000 */
[----:B------:R-:W4:Y:S02]  /*81d0*/  @!P0 SYNCS.PHASECHK.TRANS64 P0, [R84+URZ+0x90], R7 ;  /* 0x00009007540085a7 */ /* 0x000f2400080010ff */
[----:B----4-:R-:W-:Y:S05]  /*81e0*/  @!P0 BRA `(.L_x_95) ;  /* 0xfffffffc00f08947 */ /* 0x010fea000383ffff */
[----:B------:R-:W-:Y:S05]  /*81f0*/  BRA `(.L_x_94) ;  /* 0xffffffe000447947 */ /* 0x000fea000383ffff */
.L_x_106:
[----:B-1----:R1:W2:Y:S02]  /*8200*/  SYNCS.PHASECHK.TRANS64.TRYWAIT P0, [R2+URZ+0x30], R5 ;  /* 0x00003005020075a7 */ /* 0x0022a400080011ff */
[----:B--2---:R-:W-:Y:S05]  /*8210*/  @!P0 NANOSLEEP.SYNCS 0x989680 ;  /* 0x009896800000895d */ /* 0x004fea0003900000 */
[----:B------:R-:W2:Y:S02]  /*8220*/  @!P0 SYNCS.PHASECHK.TRANS64 P0, [R2+URZ+0x30], R5 ;  /* 0x00003005020085a7 */ /* 0x000ea400080010ff */
[----:B--2---:R-:W-:Y:S05]  /*8230*/  @!P0 BRA `(.L_x_106) ;  /* 0xfffffffc00f08947 */ /* 0x004fea000383ffff */
[----:B------:R-:W-:Y:S05]  /*8240*/  BRA `(.L_x_105) ;  /* 0xffffffe8008c7947 */ /* 0x000fea000383ffff */
        .weak           $__internal_0_$__cuda_sm10x_tcgen05_guardrail_trap_col_being_dealloced_not_returned_by_alloc
        .type           $__internal_0_$__cuda_sm10x_tcgen05_guardrail_trap_col_being_dealloced_not_returned_by_alloc,@function
        .size           $__internal_0_$__cuda_sm10x_tcgen05_guardrail_trap_col_being_dealloced_not_returned_by_alloc,($__internal_1_$__cuda_sm10x_tcgen05_guardrail_trap_phase_invalid_during_alloc - $__internal_0_$__cuda_sm10x_tcgen05_guardrail_trap_col_being_dealloced_not_returned_by_alloc)
$__internal_0_$__cuda_sm10x_tcgen05_guardrail_trap_col_being_dealloced_not_returned_by_alloc:
[----:B------:R-:W-:Y:S05]  /*8250*/  BPT.TRAP 0x1 ;  /* 0x000000040000795c */ /* 0x000fea0000300000 */
[----:B------:R-:W-:-:S04]  /*8260*/  HFMA2 R3, -RZ, RZ, 0, 0 ;  /* 0x00000000ff037431 */ /* 0x000fc800000001ff */
[----:B------:R-:W-:Y:S05]  /*8270*/  RET.REL.NODEC R2 `(_ZN7cutlass13device_kernelINS_4gemm6kernel13GemmUniversalIN4cute5tupleIJiiiiEEENS1_10collective13CollectiveMmaINS1_35MainloopSm100TmaUmmaWarpSpecializedILi3ELi2ELi4ENS5_IJNS4_1CILi1EEESB_SB_EEEEENS5_IJNSA_ILi64EEESE_NSA_ILi128EEEEEENS_10tfloat32_tENS5_IJlSB_lEEESH_SI_NS4_8TiledMMAINS4_8MMA_AtomIJNS4_17SM100_MMA_TF32_SSISH_SH_fLi64ELi64ELNS4_4UMMA5MajorE0ELSN_0ELNSM_7ScaleInE0ELSO_0EEEEEENS4_6LayoutISC_NS5_IJNSA_ILi0EEESS_SS_EEEEENS5_IJNS4_10UnderscoreESV_SV_EEEEENS4_13SM90_TMA_LOADENS4_14ComposedLayoutINS4_7SwizzleILi3ELi4ELi3EEENS4_18smem_ptr_flag_bitsILi32EEENSR_INS5_IJNSA_ILi8EEENSA_ILi32EEEEEENS5_IJS15_SB_EEEEEEEvNS4_8identityESY_S19_vS1A_EENS_8epilogue10collective18CollectiveEpilogueINS1C_23Sm100TmaWarpSpecializedILi3ELi2ELi16ELb1ELb0EEEJSG_NS5_IJNSR_ISE_SB_EENSR_IS15_SB_EEEEESH_SI_SH_SI_NS1C_6fusion15FusionCallbacksIS1G_NS1K_17LinearCombinationISH_fSH_fLNS_15FloatRoundStyleE2EEESG_S1J_JEEENS4_5SM1004TMEM4LOAD26SM100_TMEM_LOAD_16dp128b8xESY_S19_NS4_17SM75_U32x4_LDSM_NENS4_14SM90_TMA_STOREES19_NS4_17SM90_U32x4_STSM_NENS4_39AutoVectorizingCopyWithAssumedAlignmentILi128EEEEEEvvEEEEvNT_6ParamsE) ;  /* 0xffffff7c02607950 */ /* 0x000fea0003c3ffff */
        .weak           $__internal_1_$__cuda_sm10x_tcgen05_guardrail_trap_phase_invalid_during_alloc
        .type           $__internal_1_$__cuda_sm10x_tcgen05_guardrail_trap_phase_invalid_during_alloc,@function
        .size           $__internal_1_$__cuda_sm10x_tcgen05_guardrail_trap_phase_invalid_during_alloc,($__internal_2_$__cuda_sm10x_tcgen05_guardrail_trap_unallocated_columns_being_dealloced - $__internal_1_$__cuda_sm10x_tcgen05_guardrail_trap_phase_invalid_during_alloc)
$__internal_1_$__cuda_sm10x_tcgen05_guardrail_trap_phase_invalid_during_alloc:
[----:B------:R-:W-:Y:S05]  /*8280*/  BPT.TRAP 0x1 ;  /* 0x000000040000795c */ /* 0x000fea0000300000 */
[----:B------:R-:W-:-:S04]  /*8290*/  MOV R3, 0x0 ;  /* 0x0000000000037802 */ /* 0x000fc80000000f00 */
[----:B------:R-:W-:Y:S05]  /*82a0*/  RET.REL.NODEC R2 `(_ZN7cutlass13device_kernelINS_4gemm6kernel13GemmUniversalIN4cute5tupleIJiiiiEEENS1_10collective13CollectiveMmaINS1_35MainloopSm100TmaUmmaWarpSpecializedILi3ELi2ELi4ENS5_IJNS4_1CILi1EEESB_SB_EEEEENS5_IJNSA_ILi64EEESE_NSA_ILi128EEEEEENS_10tfloat32_tENS5_IJlSB_lEEESH_SI_NS4_8TiledMMAINS4_8MMA_AtomIJNS4_17SM100_MMA_TF32_SSISH_SH_fLi64ELi64ELNS4_4UMMA5MajorE0ELSN_0ELNSM_7ScaleInE0ELSO_0EEEEEENS4_6LayoutISC_NS5_IJNSA_ILi0EEESS_SS_EEEEENS5_IJNS4_10UnderscoreESV_SV_EEEEENS4_13SM90_TMA_LOADENS4_14ComposedLayoutINS4_7SwizzleILi3ELi4ELi3EEENS4_18smem_ptr_flag_bitsILi32EEENSR_INS5_IJNSA_ILi8EEENSA_ILi32EEEEEENS5_IJS15_SB_EEEEEEEvNS4_8identityESY_S19_vS1A_EENS_8epilogue10collective18CollectiveEpilogueINS1C_23Sm100TmaWarpSpecializedILi3ELi2ELi16ELb1ELb0EEEJSG_NS5_IJNSR_ISE_SB_EENSR_IS15_SB_EEEEESH_SI_SH_SI_NS1C_6fusion15FusionCallbacksIS1G_NS1K_17LinearCombinationISH_fSH_fLNS_15FloatRoundStyleE2EEESG_S1J_JEEENS4_5SM1004TMEM4LOAD26SM100_TMEM_LOAD_16dp128b8xESY_S19_NS4_17SM75_U32x4_LDSM_NENS4_14SM90_TMA_STOREES19_NS4_17SM90_U32x4_STSM_NENS4_39AutoVectorizingCopyWithAssumedAlignmentILi128EEEEEEvvEEEEvNT_6ParamsE) ;  /* 0xffffff7c02547950 */ /* 0x000fea0003c3ffff */
        .weak           $__internal_2_$__cuda_sm10x_tcgen05_guardrail_trap_unallocated_columns_being_dealloced
        .type           $__internal_2_$__cuda_sm10x_tcgen05_guardrail_trap_unallocated_columns_being_dealloced,@function
        .size           $__internal_2_$__cuda_sm10x_tcgen05_guardrail_trap_unallocated_columns_being_dealloced,(.L_x_155 - $__internal_2_$__cuda_sm10x_tcgen05_guardrail_trap_unallocated_columns_being_dealloced)
$__internal_2_$__cuda_sm10x_tcgen05_guardrail_trap_unallocated_columns_being_dealloced:
[----:B------:R-:W-:Y:S05]  /*82b0*/  BPT.TRAP 0x1 ;  /* 0x000000040000795c */ /* 0x000fea0000300000 */
[----:B------:R-:W-:-:S04]  /*82c0*/  HFMA2 R3, -RZ, RZ, 0, 0 ;  /* 0x00000000ff037431 */ /* 0x000fc800000001ff */
[----:B------:R-:W-:Y:S05]  /*82d0*/  RET.REL.NODEC R2 `(_ZN7cutlass13device_kernelINS_4gemm6kernel13GemmUniversalIN4cute5tupleIJiiiiEEENS1_10collective13CollectiveMmaINS1_35MainloopSm100TmaUmmaWarpSpecializedILi3ELi2ELi4ENS5_IJNS4_1CILi1EEESB_SB_EEEEENS5_IJNSA_ILi64EEESE_NSA_ILi128EEEEEENS_10tfloat32_tENS5_IJlSB_lEEESH_SI_NS4_8TiledMMAINS4_8MMA_AtomIJNS4_17SM100_MMA_TF32_SSISH_SH_fLi64ELi64ELNS4_4UMMA5MajorE0ELSN_0ELNSM_7ScaleInE0ELSO_0EEEEEENS4_6LayoutISC_NS5_IJNSA_ILi0EEESS_SS_EEEEENS5_IJNS4_10UnderscoreESV_SV_EEEEENS4_13SM90_TMA_LOADENS4_14ComposedLayoutINS4_7SwizzleILi3ELi4ELi3EEENS4_18smem_ptr_flag_bitsILi32EEENSR_INS5_IJNSA_ILi8EEENSA_ILi32EEEEEENS5_IJS15_SB_EEEEEEEvNS4_8identityESY_S19_vS1A_EENS_8epilogue10collective18CollectiveEpilogueINS1C_23Sm100TmaWarpSpecializedILi3ELi2ELi16ELb1ELb0EEEJSG_NS5_IJNSR_ISE_SB_EENSR_IS15_SB_EEEEESH_SI_SH_SI_NS1C_6fusion15FusionCallbacksIS1G_NS1K_17LinearCombinationISH_fSH_fLNS_15FloatRoundStyleE2EEESG_S1J_JEEENS4_5SM1004TMEM4LOAD26SM100_TMEM_LOAD_16dp128b8xESY_S19_NS4_17SM75_U32x4_LDSM_NENS4_14SM90_TMA_STOREES19_NS4_17SM90_U32x4_STSM_NENS4_39AutoVectorizingCopyWithAssumedAlignmentILi128EEEEEEvvEEEEvNT_6ParamsE) ;  /* 0xffffff7c02487950 */ /* 0x000fea0003c3ffff */
.L_x_154:
[----:B------:R-:W-:-:S00]  /*82e0*/  BRA `(.L_x_154) ;  /* 0xfffffffc00fc7947 */ /* 0x000fc0000383ffff */
[----:B------:R-:W-:-:S00]  /*82f0*/  NOP ;  /* 0x0000000000007918 */ /* 0x000fc00000000000 */
        /* <DEDUP_REMOVED lines=8> */
.L_x_155:


//--------------------- .nv.global.init           --------------------------
	.section	.nv.global.init,"aw",@progbits
.nv.global.init:
	.type		$str$27,@object
	.size		$str$27,($str$28 - $str$27)
$str$27:
        /*0000*/ 	.byte	0x28, 0x61, 0x64, 0x64, 0x72, 0x65, 0x73, 0x73, 0x20, 0x26, 0x20, 0x6d, 0x61, 0x73, 0x6b, 0x29
        /*0010*/ 	.byte	0x20, 0x3d, 0x3d, 0x20, 0x30, 0x00
	.type		$str$28,@object
	.size		$str$28,($str$26 - $str$28)
$str$28:
        /*0016*/ 	.byte	0x2f, 0x74, 0x6d, 0x70, 0x2f, 0x63, 0x75, 0x74, 0x6c, 0x61, 0x73, 0x73, 0x5f, 0x73, 0x77, 0x65
        /*0026*/ 	.byte	0x65, 0x70, 0x5f, 0x73, 0x72, 0x63, 0x2f, 0x69, 0x6e, 0x63, 0x6c, 0x75, 0x64, 0x65, 0x2f, 0x63
        /*0036*/ 	.byte	0x75, 0x74, 0x65, 0x2f, 0x70, 0x6f, 0x69, 0x6e, 0x74, 0x65, 0x72, 0x5f, 0x66, 0x6c, 0x61, 0x67
        /*0046*/ 	.byte	0x67, 0x65, 0x64, 0x2e, 0x68, 0x70, 0x70, 0x00
	.type		$str$26,@object
	.size		$str$26,($str$25 - $str$26)
$str$26:
        /*004e*/ 	.byte	0x2f, 0x74, 0x6d, 0x70, 0x2f, 0x63, 0x75, 0x74, 0x6c, 0x61, 0x73, 0x73, 0x5f, 0x73, 0x77, 0x65
        /*005e*/ 	.byte	0x65, 0x70, 0x5f, 0x73, 0x72, 0x63, 0x2f, 0x69, 0x6e, 0x63, 0x6c, 0x75, 0x64, 0x65, 0x2f, 0x63
        /*006e*/ 	.byte	0x75, 0x74, 0x65, 0x2f, 0x61, 0x74, 0x6f, 0x6d, 0x2f, 0x63, 0x6f, 0x70, 0x79, 0x5f, 0x74, 0x72
        /*007e*/ 	.byte	0x61, 0x69, 0x74, 0x73, 0x5f, 0x73, 0x6d, 0x31, 0x30, 0x30, 0x2e, 0x68, 0x70, 0x70, 0x00
	.type		$str$25,@object
	.size		$str$25,(__unnamed_1 - $str$25)
$str$25:
        /*008d*/ 	.byte	0x28, 0x28, 0x75, 0x69, 0x6e, 0x74, 0x33, 0x32, 0x5f, 0x74, 0x28, 0x74, 0x68, 0x72, 0x65, 0x61
        /*009d*/ 	.byte	0x64, 0x49, 0x64, 0x78, 0x2e, 0x78, 0x29, 0x20, 0x2f, 0x20, 0x33, 0x32, 0x29, 0x20, 0x25, 0x20
        /*00ad*/ 	.byte	0x34, 0x29, 0x20, 0x3d, 0x3d, 0x20, 0x28, 0x28, 0x28, 0x74, 0x6d, 0x65, 0x6d, 0x5f, 0x61, 0x64
        /*00bd*/ 	.byte	0x64, 0x72, 0x20, 0x3e, 0x3e, 0x20, 0x31, 0x36, 0x29, 0x20, 0x2f, 0x20, 0x33, 0x32, 0x29, 0x20
        /*00cd*/ 	.byte	0x25, 0x20, 0x34, 0x29, 0x00
	.type		__unnamed_1,@object
	.size		__unnamed_1,(__unnamed_2 - __unnamed_1)
__unnamed_1:
        /*00d2*/ 	.byte	0x61, 0x75, 0x74, 0x6f, 0x20, 0x63, 0x75, 0x74, 0x65, 0x3a, 0x3a, 0x61, 0x73, 0x5f, 0x70, 0x6f
        /* <DEDUP_REMOVED lines=24> */
        /*0262*/ 	.byte	0x30, 0x34, 0x38, 0x3e, 0x3e, 0x3e, 0x3e, 0x5d, 0x00
	.type		__unnamed_2,@object
	.size		__unnamed_2,(.L_2 - __unnamed_2)
__unnamed_2:
        /* <DEDUP_REMOVED lines=45> */
        /*053b*/ 	.byte	0x3e, 0x3e, 0x3e, 0x5d, 0x00
.L_2:


//--------------------- .nv.shared._ZN7cutlass13device_kernelINS_4gemm6kernel13GemmUniversalIN4cute5tupleIJiiiiEEENS1_10collective13CollectiveMmaINS1_35MainloopSm100TmaUmmaWarpSpecializedILi3ELi2ELi4ENS5_IJNS4_1CILi1EEESB_SB_EEEEENS5_IJNSA_ILi64EEESE_NSA_ILi128EEEEEENS_10tfloat32_tENS5_IJlSB_lEEESH_SI_NS4_8TiledMMAINS4_8MMA_AtomIJNS4_17SM100_MMA_TF32_SSISH_SH_fLi64ELi64ELNS4_4UMMA5MajorE0ELSN_0ELNSM_7ScaleInE0ELSO_0EEEEEENS4_6LayoutISC_NS5_IJNSA_ILi0EEESS_SS_EEEEENS5_IJNS4_10UnderscoreESV_SV_EEEEENS4_13SM90_TMA_LOADENS4_14ComposedLayoutINS4_7SwizzleILi3ELi4ELi3EEENS4_18smem_ptr_flag_bitsILi32EEENSR_INS5_IJNSA_ILi8EEENSA_ILi32EEEEEENS5_IJS15_SB_EEEEEEEvNS4_8identityESY_S19_vS1A_EENS_8epilogue10collective18CollectiveEpilogueINS1C_23Sm100TmaWarpSpecializedILi3ELi2ELi16ELb1ELb0EEEJSG_NS5_IJNSR_ISE_SB_EENSR_IS15_SB_EEEEESH_SI_SH_SI_NS1C_6fusion15FusionCallbacksIS1G_NS1K_17LinearCombinationISH_fSH_fLNS_15FloatRoundStyleE2EEESG_S1J_JEEENS4_5SM1004TMEM4LOAD26SM100_TMEM_LOAD_16dp128b8xESY_S19_NS4_17SM75_U32x4_LDSM_NENS4_14SM90_TMA_STOREES19_NS4_17SM90_U32x4_STSM_NENS4_39AutoVectorizingCopyWithAssumedAlignmentILi128EEEEEEvvEEEEvNT_6ParamsE --------------------------
	.section	.nv.shared._ZN7cutlass13device_kernelINS_4gemm6kernel13GemmUniversalIN4cute5tupleIJiiiiEEENS1_10collective13CollectiveMmaINS1_35MainloopSm100TmaUmmaWarpSpecializedILi3ELi2ELi4ENS5_IJNS4_1CILi1EEESB_SB_EEEEENS5_IJNSA_ILi64EEESE_NSA_ILi128EEEEEENS_10tfloat32_tENS5_IJlSB_lEEESH_SI_NS4_8TiledMMAINS4_8MMA_AtomIJNS4_17SM100_MMA_TF32_SSISH_SH_fLi64ELi64ELNS4_4UMMA5MajorE0ELSN_0ELNSM_7ScaleInE0ELSO_0EEEEEENS4_6LayoutISC_NS5_IJNSA_ILi0EEESS_SS_EEEEENS5_IJNS4_10UnderscoreESV_SV_EEEEENS4_13SM90_TMA_LOADENS4_14ComposedLayoutINS4_7SwizzleILi3ELi4ELi3EEENS4_18smem_ptr_flag_bitsILi32EEENSR_INS5_IJNSA_ILi8EEENSA_ILi32EEEEEENS5_IJS15_SB_EEEEEEEvNS4_8identityESY_S19_vS1A_EENS_8epilogue10collective18CollectiveEpilogueINS1C_23Sm100TmaWarpSpecializedILi3ELi2ELi16ELb1ELb0EEEJSG_NS5_IJNSR_ISE_SB_EENSR_IS15_SB_EEEEESH_SI_SH_SI_NS1C_6fusion15FusionCallbacksIS1G_NS1K_17LinearCombinationISH_fSH_fLNS_15FloatRoundStyleE2EEESG_S1J_JEEENS4_5SM1004TMEM4LOAD26SM100_TMEM_LOAD_16dp128b8xESY_S19_NS4_17SM75_U32x4_LDSM_NENS4_14SM90_TMA_STOREES19_NS4_17SM90_U32x4_STSM_NENS4_39AutoVectorizingCopyWithAssumedAlignmentILi128EEEEEEvvEEEEvNT_6ParamsE,"aw",@nobits
	.sectionflags	@""
	.align	16
	.zero		1024


//--------------------- .nv.shared.reserved.0     --------------------------
	.section	.nv.shared.reserved.0,"aw",@nobits
	.weak		__nv_reservedSMEM_offset_0_alias
	.size		__nv_reservedSMEM_offset_0_alias, 0, 64
	.other		__nv_reservedSMEM_offset_0_alias,@"STO_CUDA_RESERVED_SHARED STV_DEFAULT"
__nv_reservedSMEM_offset_0_alias:
	.zero		0
.nv.shared.reserved.0:
	.zero		64
	.weak		__nv_reservedSMEM_tcgen05_partition
	.type		__nv_reservedSMEM_tcgen05_partition,@object
	.size		__nv_reservedSMEM_tcgen05_partition,(.L_0 - __nv_reservedSMEM_tcgen05_partition)
__nv_reservedSMEM_tcgen05_partition:
	.zero		32
.L_0:


//--------------------- .nv.global                --------------------------
	.section	.nv.global,"aw",@nobits
.nv.global:
	.type		_ZN39_INTERNAL_1afa91d8_4_k_cu_42915190_92004cute1_E,@object
	.size		_ZN39_INTERNAL_1afa91d8_4_k_cu_42915190_92004cute1_E,(_ZN39_INTERNAL_1afa91d8_4_k_cu_42915190_92004cuda3std3__45__cpo6cbeginE - _ZN39_INTERNAL_1afa91d8_4_k_cu_42915190_92004cute1_E)
_ZN39_INTERNAL_1afa91d8_4_k_cu_42915190_92004cute1_E:
	.zero		1
	.type		_ZN39_INTERNAL_1afa91d8_4_k_cu_42915190_92004cuda3std3__45__cpo6cbeginE,@object
	.size		_ZN39_INTERNAL_1afa91d8_4_k_cu_42915190_92004cuda3std3__45__cpo6cbeginE,(_ZN39_INTERNAL_1afa91d8_4_k_cu_42915190_92004cuda3std3__48in_placeE - _ZN39_INTERNAL_1afa91d8_4_k_cu_42915190_92004cuda3std3__45__cpo6cbeginE)
_ZN39_INTERNAL_1afa91d8_4_k_cu_42915190_92004cuda3std3__45__cpo6cbeginE:
	.zero		1
	.type		_ZN39_INTERNAL_1afa91d8_4_k_cu_42915190_92004cuda3std3__48in_placeE,@object
	.size		_ZN39_INTERNAL_1afa91d8_4_k_cu_42915190_92004cuda3std3__48in_placeE,(_ZN39_INTERNAL_1afa91d8_4_k_cu_42915190_92004cuda3std6ranges3__45__cpo9iter_moveE - _ZN39_INTERNAL_1afa91d8_4_k_cu_42915190_92004cuda3std3__48in_placeE)
_ZN39_INTERNAL_1afa91d8_4_k_cu_42915190_92004cuda3std3__48in_placeE:
	.zero		1
	.type		_ZN39_INTERNAL_1afa91d8_4_k_cu_42915190_92004cuda3std6ranges3__45__cpo9iter_moveE,@object
	.size		_ZN39_INTERNAL_1afa91d8_4_k_cu_42915190_92004cuda3std6ranges3__45__cpo9iter_moveE,(_ZN39_INTERNAL_1afa91d8_4_k_cu_42915190_92004cuda3std3__45__cpo5beginE - _ZN39_INTERNAL_1afa91d8_4_k_cu_42915190_92004cuda3std6ranges3__45__cpo9iter_moveE)
_ZN39_INTERNAL_1afa91d8_4_k_cu_42915190_92004cuda3std6ranges3__45__cpo9iter_moveE:
	.zero		1
	.type		_ZN39_INTERNAL_1afa91d8_4_k_cu_42915190_92004cuda3std3__45__cpo5beginE,@object
	.size		_ZN39_INTERNAL_1afa91d8_4_k_cu_42915190_92004cuda3std3__45__cpo5beginE,(_ZN39_INTERNAL_1afa91d8_4_k_cu_42915190_92004cuda3std3__441_GLOBAL__N__1afa91d8_4_k_cu_42915190_92006ignoreE - _ZN39_INTERNAL_1afa91d8_4_k_cu_42915190_92004cuda3std3__45__cpo5beginE)
_ZN39_INTERNAL_1afa91d8_4_k_cu_42915190_92004cuda3std3__45__cpo5beginE:
	.zero		1
	.type		_ZN39_INTERNAL_1afa91d8_4_k_cu_42915190_92004cuda3std3__441_GLOBAL__N__1afa91d8_4_k_cu_42915190_92006ignoreE,@object
	.size		_ZN39_INTERNAL_1afa91d8_4_k_cu_42915190_92004cuda3std3__441_GLOBAL__N__1afa91d8_4_k_cu_42915190_92006ignoreE,(_ZN39_INTERNAL_1afa91d8_4_k_cu_42915190_92004cute7productE - _ZN39_INTERNAL_1afa91d8_4_k_cu_42915190_92004cuda3std3__441_GLOBAL__N__1afa91d8_4_k_cu_42915190_92006ignoreE)
_ZN39_INTERNAL_1afa91d8_4_k_cu_42915190_92004cuda3std3__441_GLOBAL__N__1afa91d8_4_k_cu_42915190_92006ignoreE:
	.zero		1
	.type		_ZN39_INTERNAL_1afa91d8_4_k_cu_42915190_92004cute7productE,@object
	.size		_ZN39_INTERNAL_1afa91d8_4_k_cu_42915190_92004cute7productE,(_ZN39_INTERNAL_1afa91d8_4_k_cu_42915190_92004cuda3std3__45__cpo3endE - _ZN39_INTERNAL_1afa91d8_4_k_cu_42915190_92004cute7productE)
_ZN39_INTERNAL_1afa91d8_4_k_cu_42915190_92004cute7productE:
	.zero		1
	.type		_ZN39_INTERNAL_1afa91d8_4_k_cu_42915190_92004cuda3std3__45__cpo3endE,@object
	.size		_ZN39_INTERNAL_1afa91d8_4_k_cu_42915190_92004cuda3std3__45__cpo3endE,(_ZN39_INTERNAL_1afa91d8_4_k_cu_42915190_92004cuda3std3__419piecewise_constructE - _ZN39_INTERNAL_1afa91d8_4_k_cu_42915190_92004cuda3std3__45__cpo3endE)
_ZN39_INTERNAL_1afa91d8_4_k_cu_42915190_92004cuda3std3__45__cpo3endE:
	.zero		1
	.type		_ZN39_INTERNAL_1afa91d8_4_k_cu_42915190_92004cuda3std3__419piecewise_constructE,@object
	.size		_ZN39_INTERNAL_1afa91d8_4_k_cu_42915190_92004cuda3std3__419piecewise_constructE,(_ZN39_INTERNAL_1afa91d8_4_k_cu_42915190_92004cuda3std3__45__cpo4cendE - _ZN39_INTERNAL_1afa91d8_4_k_cu_42915190_92004cuda3std3__419piecewise_constructE)
_ZN39_INTERNAL_1afa91d8_4_k_cu_42915190_92004cuda3std3__419piecewise_constructE:
	.zero		1
	.type		_ZN39_INTERNAL_1afa91d8_4_k_cu_42915190_92004cuda3std3__45__cpo4cendE,@object
	.size		_ZN39_INTERNAL_1afa91d8_4_k_cu_42915190_92004cuda3std3__45__cpo4cendE,(_ZN39_INTERNAL_1afa91d8_4_k_cu_42915190_92004cuda3std6ranges3__45__cpo4swapE - _ZN39_INTERNAL_1afa91d8_4_k_cu_42915190_92004cuda3std3__45__cpo4cendE)
_ZN39_INTERNAL_1afa91d8_4_k_cu_42915190_92004cuda3std3__45__cpo4cendE:
	.zero		1
	.type		_ZN39_INTERNAL_1afa91d8_4_k_cu_42915190_92004cuda3std6ranges3__45__cpo4swapE,@object
	.size		_ZN39_INTERNAL_1afa91d8_4_k_cu_42915190_92004cuda3std6ranges3__45__cpo4swapE,(.L_10 - _ZN39_INTERNAL_1afa91d8_4_k_cu_42915190_92004cuda3std6ranges3__45__cpo4swapE)
_ZN39_INTERNAL_1afa91d8_4_k_cu_42915190_92004cuda3std6ranges3__45__cpo4swapE:
	.zero		1
.L_10:


//--------------------- .nv.constant0._ZN7cutlass13device_kernelINS_4gemm6kernel13GemmUniversalIN4cute5tupleIJiiiiEEENS1_10collective13CollectiveMmaINS1_35MainloopSm100TmaUmmaWarpSpecializedILi3ELi2ELi4ENS5_IJNS4_1CILi1EEESB_SB_EEEEENS5_IJNSA_ILi64EEESE_NSA_ILi128EEEEEENS_10tfloat32_tENS5_IJlSB_lEEESH_SI_NS4_8TiledMMAINS4_8MMA_AtomIJNS4_17SM100_MMA_TF32_SSISH_SH_fLi64ELi64ELNS4_4UMMA5MajorE0ELSN_0ELNSM_7ScaleInE0ELSO_0EEEEEENS4_6LayoutISC_NS5_IJNSA_ILi0EEESS_SS_EEEEENS5_IJNS4_10UnderscoreESV_SV_EEEEENS4_13SM90_TMA_LOADENS4_14ComposedLayoutINS4_7SwizzleILi3ELi4ELi3EEENS4_18smem_ptr_flag_bitsILi32EEENSR_INS5_IJNSA_ILi8EEENSA_ILi32EEEEEENS5_IJS15_SB_EEEEEEEvNS4_8identityESY_S19_vS1A_EENS_8epilogue10collective18CollectiveEpilogueINS1C_23Sm100TmaWarpSpecializedILi3ELi2ELi16ELb1ELb0EEEJSG_NS5_IJNSR_ISE_SB_EENSR_IS15_SB_EEEEESH_SI_SH_SI_NS1C_6fusion15FusionCallbacksIS1G_NS1K_17LinearCombinationISH_fSH_fLNS_15FloatRoundStyleE2EEESG_S1J_JEEENS4_5SM1004TMEM4LOAD26SM100_TMEM_LOAD_16dp128b8xESY_S19_NS4_17SM75_U32x4_LDSM_NENS4_14SM90_TMA_STOREES19_NS4_17SM90_U32x4_STSM_NENS4_39AutoVectorizingCopyWithAssumedAlignmentILi128EEEEEEvvEEEEvNT_6ParamsE --------------------------
	.section	.nv.constant0._ZN7cutlass13device_kernelINS_4gemm6kernel13GemmUniversalIN4cute5tupleIJiiiiEEENS1_10collective13CollectiveMmaINS1_35MainloopSm100TmaUmmaWarpSpecializedILi3ELi2ELi4ENS5_IJNS4_1CILi1EEESB_SB_EEEEENS5_IJNSA_ILi64EEESE_NSA_ILi128EEEEEENS_10tfloat32_tENS5_IJlSB_lEEESH_SI_NS4_8TiledMMAINS4_8MMA_AtomIJNS4_17SM100_MMA_TF32_SSISH_SH_fLi64ELi64ELNS4_4UMMA5MajorE0ELSN_0ELNSM_7ScaleInE0ELSO_0EEEEEENS4_6LayoutISC_NS5_IJNSA_ILi0EEESS_SS_EEEEENS5_IJNS4_10UnderscoreESV_SV_EEEEENS4_13SM90_TMA_LOADENS4_14ComposedLayoutINS4_7SwizzleILi3ELi4ELi3EEENS4_18smem_ptr_flag_bitsILi32EEENSR_INS5_IJNSA_ILi8EEENSA_ILi32EEEEEENS5_IJS15_SB_EEEEEEEvNS4_8identityESY_S19_vS1A_EENS_8epilogue10collective18CollectiveEpilogueINS1C_23Sm100TmaWarpSpecializedILi3ELi2ELi16ELb1ELb0EEEJSG_NS5_IJNSR_ISE_SB_EENSR_IS15_SB_EEEEESH_SI_SH_SI_NS1C_6fusion15FusionCallbacksIS1G_NS1K_17LinearCombinationISH_fSH_fLNS_15FloatRoundStyleE2EEESG_S1J_JEEENS4_5SM1004TMEM4LOAD26SM100_TMEM_LOAD_16dp128b8xESY_S19_NS4_17SM75_U32x4_LDSM_NENS4_14SM90_TMA_STOREES19_NS4_17SM90_U32x4_STSM_NENS4_39AutoVectorizingCopyWithAssumedAlignmentILi128EEEEEEvvEEEEvNT_6ParamsE,"a",@progbits
	.sectionflags	@""
	.align	4
.nv.constant0._ZN7cutlass13device_kernelINS_4gemm6kernel13GemmUniversalIN4cute5tupleIJiiiiEEENS1_10collective13CollectiveMmaINS1_35MainloopSm100TmaUmmaWarpSpecializedILi3ELi2ELi4ENS5_IJNS4_1CILi1EEESB_SB_EEEEENS5_IJNSA_ILi64EEESE_NSA_ILi128EEEEEENS_10tfloat32_tENS5_IJlSB_lEEESH_SI_NS4_8TiledMMAINS4_8MMA_AtomIJNS4_17SM100_MMA_TF32_SSISH_SH_fLi64ELi64ELNS4_4UMMA5MajorE0ELSN_0ELNSM_7ScaleInE0ELSO_0EEEEEENS4_6LayoutISC_NS5_IJNSA_ILi0EEESS_SS_EEEEENS5_IJNS4_10UnderscoreESV_SV_EEEEENS4_13SM90_TMA_LOADENS4_14ComposedLayoutINS4_7SwizzleILi3ELi4ELi3EEENS4_18smem_ptr_flag_bitsILi32EEENSR_INS5_IJNSA_ILi8EEENSA_ILi32EEEEEENS5_IJS15_SB_EEEEEEEvNS4_8identityESY_S19_vS1A_EENS_8epilogue10collective18CollectiveEpilogueINS1C_23Sm100TmaWarpSpecializedILi3ELi2ELi16ELb1ELb0EEEJSG_NS5_IJNSR_ISE_SB_EENSR_IS15_SB_EEEEESH_SI_SH_SI_NS1C_6fusion15FusionCallbacksIS1G_NS1K_17LinearCombinationISH_fSH_fLNS_15FloatRoundStyleE2EEESG_S1J_JEEENS4_5SM1004TMEM4LOAD26SM100_TMEM_LOAD_16dp128b8xESY_S19_NS4_17SM75_U32x4_LDSM_NENS4_14SM90_TMA_STOREES19_NS4_17SM90_U32x4_STSM_NENS4_39AutoVectorizingCopyWithAssumedAlignmentILi128EEEEEEvvEEEEvNT_6ParamsE:
	.zero		2944


//--------------------- SYMBOLS --------------------------

	.type		.nv.reservedSmem.offset0,@object
	.size		.nv.reservedSmem.offset0,0x4
	.type		.nv.reservedSmem.cap,@object
	.size		.nv.reservedSmem.cap,0x4
	.type		__assertfail,@function
